//
// Generated by NVIDIA NVVM Compiler
//
// Compiler Build ID: CL-36424714
// Cuda compilation tools, release 13.0, V13.0.88
// Based on NVVM 20.0.0
//

.version 9.0
.target sm_100
.address_size 64

	// .globl	add_n_1_to_256__kernel

.visible .entry add_n_1_to_256__kernel(
	.param .u64 .ptr .align 1 add_n_1_to_256__kernel_param_0,
	.param .u64 .ptr .align 1 add_n_1_to_256__kernel_param_1,
	.param .u64 .ptr .align 1 add_n_1_to_256__kernel_param_2,
	.param .u64 add_n_1_to_256__kernel_param_3
)
.maxntid 256
{
	.reg .pred 	%p<4>;
	.reg .b32 	%r<84>;
	.reg .b64 	%rd<38>;

	ld.param.u64 	%rd16, [add_n_1_to_256__kernel_param_0];
	ld.param.u64 	%rd17, [add_n_1_to_256__kernel_param_1];
	ld.param.u64 	%rd18, [add_n_1_to_256__kernel_param_2];
	ld.param.u64 	%rd19, [add_n_1_to_256__kernel_param_3];
	add.s64 	%rd20, %rd19, 255;
	shr.s64 	%rd33, %rd20, 8;
	setp.lt.s64 	%p1, %rd33, 1;
	@%p1 bra 	$L__BB0_5;
	mov.u32 	%r1, %ctaid.x;
	cvt.u64.u32 	%rd21, %r1;
	mov.u32 	%r2, %tid.x;
	cvt.u64.u32 	%rd22, %r2;
	shl.b32 	%r3, %r2, 4;
	cvt.u64.u32 	%rd23, %r3;
	mul.lo.s64 	%rd24, %rd33, %rd21;
	shl.b64 	%rd25, %rd24, 12;
	or.b64  	%rd26, %rd25, %rd23;
	cvta.to.global.u64 	%rd27, %rd16;
	add.s64 	%rd37, %rd27, %rd26;
	cvta.to.global.u64 	%rd28, %rd17;
	add.s64 	%rd36, %rd28, %rd26;
	cvta.to.global.u64 	%rd29, %rd18;
	add.s64 	%rd35, %rd29, %rd26;
	shl.b64 	%rd30, %rd24, 8;
	or.b64  	%rd31, %rd30, %rd22;
	mul.lo.s64 	%rd32, %rd19, 160;
	sub.s64 	%rd34, %rd31, %rd32;
$L__BB0_2:
	setp.gt.s64 	%p2, %rd34, -1;
	@%p2 bra 	$L__BB0_4;
	ld.global.nc.v4.u32 	{%r4, %r5, %r6, %r7}, [%rd37];
	ld.global.nc.v4.u32 	{%r8, %r9, %r10, %r11}, [%rd36];
	add.s32 	%r12, %r8, %r4;
	and.b32  	%r13, %r12, 255;
	shr.u32 	%r14, %r4, 8;
	shr.u32 	%r15, %r8, 8;
	add.s32 	%r16, %r15, %r14;
	shl.b32 	%r17, %r16, 8;
	and.b32  	%r18, %r17, 65280;
	shr.u32 	%r19, %r4, 16;
	shr.u32 	%r20, %r8, 16;
	add.s32 	%r21, %r20, %r19;
	shl.b32 	%r22, %r21, 16;
	and.b32  	%r23, %r22, 16711680;
	and.b32  	%r24, %r4, -16777216;
	add.s32 	%r25, %r8, %r24;
	and.b32  	%r26, %r25, -16777216;
	or.b32  	%r27, %r26, %r13;
	or.b32  	%r28, %r27, %r18;
	or.b32  	%r29, %r28, %r23;
	add.s32 	%r30, %r9, %r5;
	and.b32  	%r31, %r30, 255;
	shr.u32 	%r32, %r5, 8;
	shr.u32 	%r33, %r9, 8;
	add.s32 	%r34, %r33, %r32;
	shl.b32 	%r35, %r34, 8;
	and.b32  	%r36, %r35, 65280;
	shr.u32 	%r37, %r5, 16;
	shr.u32 	%r38, %r9, 16;
	add.s32 	%r39, %r38, %r37;
	shl.b32 	%r40, %r39, 16;
	and.b32  	%r41, %r40, 16711680;
	and.b32  	%r42, %r5, -16777216;
	add.s32 	%r43, %r9, %r42;
	and.b32  	%r44, %r43, -16777216;
	or.b32  	%r45, %r44, %r31;
	or.b32  	%r46, %r45, %r36;
	or.b32  	%r47, %r46, %r41;
	add.s32 	%r48, %r10, %r6;
	and.b32  	%r49, %r48, 255;
	shr.u32 	%r50, %r6, 8;
	shr.u32 	%r51, %r10, 8;
	add.s32 	%r52, %r51, %r50;
	shl.b32 	%r53, %r52, 8;
	and.b32  	%r54, %r53, 65280;
	shr.u32 	%r55, %r6, 16;
	shr.u32 	%r56, %r10, 16;
	add.s32 	%r57, %r56, %r55;
	shl.b32 	%r58, %r57, 16;
	and.b32  	%r59, %r58, 16711680;
	and.b32  	%r60, %r6, -16777216;
	add.s32 	%r61, %r10, %r60;
	and.b32  	%r62, %r61, -16777216;
	or.b32  	%r63, %r62, %r49;
	or.b32  	%r64, %r63, %r54;
	or.b32  	%r65, %r64, %r59;
	add.s32 	%r66, %r11, %r7;
	and.b32  	%r67, %r66, 255;
	shr.u32 	%r68, %r7, 8;
	shr.u32 	%r69, %r11, 8;
	add.s32 	%r70, %r69, %r68;
	shl.b32 	%r71, %r70, 8;
	and.b32  	%r72, %r71, 65280;
	shr.u32 	%r73, %r7, 16;
	shr.u32 	%r74, %r11, 16;
	add.s32 	%r75, %r74, %r73;
	shl.b32 	%r76, %r75, 16;
	and.b32  	%r77, %r76, 16711680;
	and.b32  	%r78, %r7, -16777216;
	add.s32 	%r79, %r11, %r78;
	and.b32  	%r80, %r79, -16777216;
	or.b32  	%r81, %r80, %r67;
	or.b32  	%r82, %r81, %r72;
	or.b32  	%r83, %r82, %r77;
	st.global.v4.u32 	[%rd35], {%r29, %r47, %r65, %r83};
$L__BB0_4:
	add.s64 	%rd37, %rd37, 4096;
	add.s64 	%rd36, %rd36, 4096;
	add.s64 	%rd35, %rd35, 4096;
	add.s64 	%rd34, %rd34, 256;
	add.s64 	%rd33, %rd33, -1;
	setp.ne.s64 	%p3, %rd33, 0;
	@%p3 bra 	$L__BB0_2;
$L__BB0_5:
	ret;

}
	// .globl	add_n_257_to_512__kernel
.visible .entry add_n_257_to_512__kernel(
	.param .u64 .ptr .align 1 add_n_257_to_512__kernel_param_0,
	.param .u64 .ptr .align 1 add_n_257_to_512__kernel_param_1,
	.param .u64 .ptr .align 1 add_n_257_to_512__kernel_param_2,
	.param .u64 add_n_257_to_512__kernel_param_3
)
.maxntid 256
{
	.reg .pred 	%p<4>;
	.reg .b32 	%r<84>;
	.reg .b64 	%rd<38>;

	ld.param.u64 	%rd16, [add_n_257_to_512__kernel_param_0];
	ld.param.u64 	%rd17, [add_n_257_to_512__kernel_param_1];
	ld.param.u64 	%rd18, [add_n_257_to_512__kernel_param_2];
	ld.param.u64 	%rd19, [add_n_257_to_512__kernel_param_3];
	add.s64 	%rd20, %rd19, 511;
	shr.s64 	%rd33, %rd20, 9;
	setp.lt.s64 	%p1, %rd33, 1;
	@%p1 bra 	$L__BB1_5;
	mov.u32 	%r1, %ctaid.x;
	cvt.u64.u32 	%rd21, %r1;
	mov.u32 	%r2, %tid.x;
	cvt.u64.u32 	%rd22, %r2;
	shl.b32 	%r3, %r2, 4;
	cvt.u64.u32 	%rd23, %r3;
	mul.lo.s64 	%rd24, %rd33, %rd21;
	shl.b64 	%rd25, %rd24, 12;
	or.b64  	%rd26, %rd25, %rd23;
	cvta.to.global.u64 	%rd27, %rd16;
	add.s64 	%rd37, %rd27, %rd26;
	cvta.to.global.u64 	%rd28, %rd17;
	add.s64 	%rd36, %rd28, %rd26;
	cvta.to.global.u64 	%rd29, %rd18;
	add.s64 	%rd35, %rd29, %rd26;
	shl.b64 	%rd30, %rd24, 8;
	or.b64  	%rd31, %rd30, %rd22;
	mul.lo.s64 	%rd32, %rd19, 160;
	sub.s64 	%rd34, %rd31, %rd32;
$L__BB1_2:
	setp.gt.s64 	%p2, %rd34, -1;
	@%p2 bra 	$L__BB1_4;
	ld.global.nc.v4.u32 	{%r4, %r5, %r6, %r7}, [%rd37];
	ld.global.nc.v4.u32 	{%r8, %r9, %r10, %r11}, [%rd36];
	add.s32 	%r12, %r8, %r4;
	and.b32  	%r13, %r12, 255;
	shr.u32 	%r14, %r4, 8;
	shr.u32 	%r15, %r8, 8;
	add.s32 	%r16, %r15, %r14;
	shl.b32 	%r17, %r16, 8;
	and.b32  	%r18, %r17, 65280;
	shr.u32 	%r19, %r4, 16;
	shr.u32 	%r20, %r8, 16;
	add.s32 	%r21, %r20, %r19;
	shl.b32 	%r22, %r21, 16;
	and.b32  	%r23, %r22, 16711680;
	and.b32  	%r24, %r4, -16777216;
	add.s32 	%r25, %r8, %r24;
	and.b32  	%r26, %r25, -16777216;
	or.b32  	%r27, %r26, %r13;
	or.b32  	%r28, %r27, %r18;
	or.b32  	%r29, %r28, %r23;
	add.s32 	%r30, %r9, %r5;
	and.b32  	%r31, %r30, 255;
	shr.u32 	%r32, %r5, 8;
	shr.u32 	%r33, %r9, 8;
	add.s32 	%r34, %r33, %r32;
	shl.b32 	%r35, %r34, 8;
	and.b32  	%r36, %r35, 65280;
	shr.u32 	%r37, %r5, 16;
	shr.u32 	%r38, %r9, 16;
	add.s32 	%r39, %r38, %r37;
	shl.b32 	%r40, %r39, 16;
	and.b32  	%r41, %r40, 16711680;
	and.b32  	%r42, %r5, -16777216;
	add.s32 	%r43, %r9, %r42;
	and.b32  	%r44, %r43, -16777216;
	or.b32  	%r45, %r44, %r31;
	or.b32  	%r46, %r45, %r36;
	or.b32  	%r47, %r46, %r41;
	add.s32 	%r48, %r10, %r6;
	and.b32  	%r49, %r48, 255;
	shr.u32 	%r50, %r6, 8;
	shr.u32 	%r51, %r10, 8;
	add.s32 	%r52, %r51, %r50;
	shl.b32 	%r53, %r52, 8;
	and.b32  	%r54, %r53, 65280;
	shr.u32 	%r55, %r6, 16;
	shr.u32 	%r56, %r10, 16;
	add.s32 	%r57, %r56, %r55;
	shl.b32 	%r58, %r57, 16;
	and.b32  	%r59, %r58, 16711680;
	and.b32  	%r60, %r6, -16777216;
	add.s32 	%r61, %r10, %r60;
	and.b32  	%r62, %r61, -16777216;
	or.b32  	%r63, %r62, %r49;
	or.b32  	%r64, %r63, %r54;
	or.b32  	%r65, %r64, %r59;
	add.s32 	%r66, %r11, %r7;
	and.b32  	%r67, %r66, 255;
	shr.u32 	%r68, %r7, 8;
	shr.u32 	%r69, %r11, 8;
	add.s32 	%r70, %r69, %r68;
	shl.b32 	%r71, %r70, 8;
	and.b32  	%r72, %r71, 65280;
	shr.u32 	%r73, %r7, 16;
	shr.u32 	%r74, %r11, 16;
	add.s32 	%r75, %r74, %r73;
	shl.b32 	%r76, %r75, 16;
	and.b32  	%r77, %r76, 16711680;
	and.b32  	%r78, %r7, -16777216;
	add.s32 	%r79, %r11, %r78;
	and.b32  	%r80, %r79, -16777216;
	or.b32  	%r81, %r80, %r67;
	or.b32  	%r82, %r81, %r72;
	or.b32  	%r83, %r82, %r77;
	st.global.v4.u32 	[%rd35], {%r29, %r47, %r65, %r83};
$L__BB1_4:
	add.s64 	%rd37, %rd37, 4096;
	add.s64 	%rd36, %rd36, 4096;
	add.s64 	%rd35, %rd35, 4096;
	add.s64 	%rd34, %rd34, 256;
	add.s64 	%rd33, %rd33, -1;
	setp.ne.s64 	%p3, %rd33, 0;
	@%p3 bra 	$L__BB1_2;
$L__BB1_5:
	ret;

}
	// .globl	add_n_513_to_768__kernel
.visible .entry add_n_513_to_768__kernel(
	.param .u64 .ptr .align 1 add_n_513_to_768__kernel_param_0,
	.param .u64 .ptr .align 1 add_n_513_to_768__kernel_param_1,
	.param .u64 .ptr .align 1 add_n_513_to_768__kernel_param_2,
	.param .u64 add_n_513_to_768__kernel_param_3
)
.maxntid 256
{
	.reg .pred 	%p<4>;
	.reg .b32 	%r<84>;
	.reg .b64 	%rd<45>;

	ld.param.u64 	%rd16, [add_n_513_to_768__kernel_param_0];
	ld.param.u64 	%rd17, [add_n_513_to_768__kernel_param_1];
	ld.param.u64 	%rd18, [add_n_513_to_768__kernel_param_2];
	ld.param.u64 	%rd19, [add_n_513_to_768__kernel_param_3];
	add.s64 	%rd20, %rd19, 767;
	mul.hi.s64 	%rd21, %rd20, 3074457345618258603;
	shr.u64 	%rd22, %rd21, 63;
	shr.s64 	%rd23, %rd21, 7;
	add.s64 	%rd24, %rd23, %rd22;
	mul.lo.s64 	%rd25, %rd24, 768;
	sub.s64 	%rd26, %rd20, %rd25;
	shr.s64 	%rd27, %rd26, 63;
	add.s64 	%rd40, %rd27, %rd24;
	setp.lt.s64 	%p1, %rd40, 1;
	@%p1 bra 	$L__BB2_5;
	mov.u32 	%r1, %ctaid.x;
	cvt.u64.u32 	%rd28, %r1;
	mov.u32 	%r2, %tid.x;
	cvt.u64.u32 	%rd29, %r2;
	shl.b32 	%r3, %r2, 4;
	cvt.u64.u32 	%rd30, %r3;
	mul.lo.s64 	%rd31, %rd40, %rd28;
	shl.b64 	%rd32, %rd31, 12;
	or.b64  	%rd33, %rd32, %rd30;
	cvta.to.global.u64 	%rd34, %rd16;
	add.s64 	%rd44, %rd34, %rd33;
	cvta.to.global.u64 	%rd35, %rd17;
	add.s64 	%rd43, %rd35, %rd33;
	cvta.to.global.u64 	%rd36, %rd18;
	add.s64 	%rd42, %rd36, %rd33;
	shl.b64 	%rd37, %rd31, 8;
	or.b64  	%rd38, %rd37, %rd29;
	mul.lo.s64 	%rd39, %rd19, 160;
	sub.s64 	%rd41, %rd38, %rd39;
$L__BB2_2:
	setp.gt.s64 	%p2, %rd41, -1;
	@%p2 bra 	$L__BB2_4;
	ld.global.nc.v4.u32 	{%r4, %r5, %r6, %r7}, [%rd44];
	ld.global.nc.v4.u32 	{%r8, %r9, %r10, %r11}, [%rd43];
	add.s32 	%r12, %r8, %r4;
	and.b32  	%r13, %r12, 255;
	shr.u32 	%r14, %r4, 8;
	shr.u32 	%r15, %r8, 8;
	add.s32 	%r16, %r15, %r14;
	shl.b32 	%r17, %r16, 8;
	and.b32  	%r18, %r17, 65280;
	shr.u32 	%r19, %r4, 16;
	shr.u32 	%r20, %r8, 16;
	add.s32 	%r21, %r20, %r19;
	shl.b32 	%r22, %r21, 16;
	and.b32  	%r23, %r22, 16711680;
	and.b32  	%r24, %r4, -16777216;
	add.s32 	%r25, %r8, %r24;
	and.b32  	%r26, %r25, -16777216;
	or.b32  	%r27, %r26, %r13;
	or.b32  	%r28, %r27, %r18;
	or.b32  	%r29, %r28, %r23;
	add.s32 	%r30, %r9, %r5;
	and.b32  	%r31, %r30, 255;
	shr.u32 	%r32, %r5, 8;
	shr.u32 	%r33, %r9, 8;
	add.s32 	%r34, %r33, %r32;
	shl.b32 	%r35, %r34, 8;
	and.b32  	%r36, %r35, 65280;
	shr.u32 	%r37, %r5, 16;
	shr.u32 	%r38, %r9, 16;
	add.s32 	%r39, %r38, %r37;
	shl.b32 	%r40, %r39, 16;
	and.b32  	%r41, %r40, 16711680;
	and.b32  	%r42, %r5, -16777216;
	add.s32 	%r43, %r9, %r42;
	and.b32  	%r44, %r43, -16777216;
	or.b32  	%r45, %r44, %r31;
	or.b32  	%r46, %r45, %r36;
	or.b32  	%r47, %r46, %r41;
	add.s32 	%r48, %r10, %r6;
	and.b32  	%r49, %r48, 255;
	shr.u32 	%r50, %r6, 8;
	shr.u32 	%r51, %r10, 8;
	add.s32 	%r52, %r51, %r50;
	shl.b32 	%r53, %r52, 8;
	and.b32  	%r54, %r53, 65280;
	shr.u32 	%r55, %r6, 16;
	shr.u32 	%r56, %r10, 16;
	add.s32 	%r57, %r56, %r55;
	shl.b32 	%r58, %r57, 16;
	and.b32  	%r59, %r58, 16711680;
	and.b32  	%r60, %r6, -16777216;
	add.s32 	%r61, %r10, %r60;
	and.b32  	%r62, %r61, -16777216;
	or.b32  	%r63, %r62, %r49;
	or.b32  	%r64, %r63, %r54;
	or.b32  	%r65, %r64, %r59;
	add.s32 	%r66, %r11, %r7;
	and.b32  	%r67, %r66, 255;
	shr.u32 	%r68, %r7, 8;
	shr.u32 	%r69, %r11, 8;
	add.s32 	%r70, %r69, %r68;
	shl.b32 	%r71, %r70, 8;
	and.b32  	%r72, %r71, 65280;
	shr.u32 	%r73, %r7, 16;
	shr.u32 	%r74, %r11, 16;
	add.s32 	%r75, %r74, %r73;
	shl.b32 	%r76, %r75, 16;
	and.b32  	%r77, %r76, 16711680;
	and.b32  	%r78, %r7, -16777216;
	add.s32 	%r79, %r11, %r78;
	and.b32  	%r80, %r79, -16777216;
	or.b32  	%r81, %r80, %r67;
	or.b32  	%r82, %r81, %r72;
	or.b32  	%r83, %r82, %r77;
	st.global.v4.u32 	[%rd42], {%r29, %r47, %r65, %r83};
$L__BB2_4:
	add.s64 	%rd44, %rd44, 4096;
	add.s64 	%rd43, %rd43, 4096;
	add.s64 	%rd42, %rd42, 4096;
	add.s64 	%rd41, %rd41, 256;
	add.s64 	%rd40, %rd40, -1;
	setp.ne.s64 	%p3, %rd40, 0;
	@%p3 bra 	$L__BB2_2;
$L__BB2_5:
	ret;

}
	// .globl	add_n_769_to_1024__kernel
.visible .entry add_n_769_to_1024__kernel(
	.param .u64 .ptr .align 1 add_n_769_to_1024__kernel_param_0,
	.param .u64 .ptr .align 1 add_n_769_to_1024__kernel_param_1,
	.param .u64 .ptr .align 1 add_n_769_to_1024__kernel_param_2,
	.param .u64 add_n_769_to_1024__kernel_param_3
)
.maxntid 256
{
	.reg .pred 	%p<4>;
	.reg .b32 	%r<84>;
	.reg .b64 	%rd<38>;

	ld.param.u64 	%rd16, [add_n_769_to_1024__kernel_param_0];
	ld.param.u64 	%rd17, [add_n_769_to_1024__kernel_param_1];
	ld.param.u64 	%rd18, [add_n_769_to_1024__kernel_param_2];
	ld.param.u64 	%rd19, [add_n_769_to_1024__kernel_param_3];
	add.s64 	%rd20, %rd19, 1023;
	shr.s64 	%rd33, %rd20, 10;
	setp.lt.s64 	%p1, %rd33, 1;
	@%p1 bra 	$L__BB3_5;
	mov.u32 	%r1, %ctaid.x;
	cvt.u64.u32 	%rd21, %r1;
	mov.u32 	%r2, %tid.x;
	cvt.u64.u32 	%rd22, %r2;
	shl.b32 	%r3, %r2, 4;
	cvt.u64.u32 	%rd23, %r3;
	mul.lo.s64 	%rd24, %rd33, %rd21;
	shl.b64 	%rd25, %rd24, 12;
	or.b64  	%rd26, %rd25, %rd23;
	cvta.to.global.u64 	%rd27, %rd16;
	add.s64 	%rd37, %rd27, %rd26;
	cvta.to.global.u64 	%rd28, %rd17;
	add.s64 	%rd36, %rd28, %rd26;
	cvta.to.global.u64 	%rd29, %rd18;
	add.s64 	%rd35, %rd29, %rd26;
	shl.b64 	%rd30, %rd24, 8;
	or.b64  	%rd31, %rd30, %rd22;
	mul.lo.s64 	%rd32, %rd19, 160;
	sub.s64 	%rd34, %rd31, %rd32;
$L__BB3_2:
	setp.gt.s64 	%p2, %rd34, -1;
	@%p2 bra 	$L__BB3_4;
	ld.global.nc.v4.u32 	{%r4, %r5, %r6, %r7}, [%rd37];
	ld.global.nc.v4.u32 	{%r8, %r9, %r10, %r11}, [%rd36];
	add.s32 	%r12, %r8, %r4;
	and.b32  	%r13, %r12, 255;
	shr.u32 	%r14, %r4, 8;
	shr.u32 	%r15, %r8, 8;
	add.s32 	%r16, %r15, %r14;
	shl.b32 	%r17, %r16, 8;
	and.b32  	%r18, %r17, 65280;
	shr.u32 	%r19, %r4, 16;
	shr.u32 	%r20, %r8, 16;
	add.s32 	%r21, %r20, %r19;
	shl.b32 	%r22, %r21, 16;
	and.b32  	%r23, %r22, 16711680;
	and.b32  	%r24, %r4, -16777216;
	add.s32 	%r25, %r8, %r24;
	and.b32  	%r26, %r25, -16777216;
	or.b32  	%r27, %r26, %r13;
	or.b32  	%r28, %r27, %r18;
	or.b32  	%r29, %r28, %r23;
	add.s32 	%r30, %r9, %r5;
	and.b32  	%r31, %r30, 255;
	shr.u32 	%r32, %r5, 8;
	shr.u32 	%r33, %r9, 8;
	add.s32 	%r34, %r33, %r32;
	shl.b32 	%r35, %r34, 8;
	and.b32  	%r36, %r35, 65280;
	shr.u32 	%r37, %r5, 16;
	shr.u32 	%r38, %r9, 16;
	add.s32 	%r39, %r38, %r37;
	shl.b32 	%r40, %r39, 16;
	and.b32  	%r41, %r40, 16711680;
	and.b32  	%r42, %r5, -16777216;
	add.s32 	%r43, %r9, %r42;
	and.b32  	%r44, %r43, -16777216;
	or.b32  	%r45, %r44, %r31;
	or.b32  	%r46, %r45, %r36;
	or.b32  	%r47, %r46, %r41;
	add.s32 	%r48, %r10, %r6;
	and.b32  	%r49, %r48, 255;
	shr.u32 	%r50, %r6, 8;
	shr.u32 	%r51, %r10, 8;
	add.s32 	%r52, %r51, %r50;
	shl.b32 	%r53, %r52, 8;
	and.b32  	%r54, %r53, 65280;
	shr.u32 	%r55, %r6, 16;
	shr.u32 	%r56, %r10, 16;
	add.s32 	%r57, %r56, %r55;
	shl.b32 	%r58, %r57, 16;
	and.b32  	%r59, %r58, 16711680;
	and.b32  	%r60, %r6, -16777216;
	add.s32 	%r61, %r10, %r60;
	and.b32  	%r62, %r61, -16777216;
	or.b32  	%r63, %r62, %r49;
	or.b32  	%r64, %r63, %r54;
	or.b32  	%r65, %r64, %r59;
	add.s32 	%r66, %r11, %r7;
	and.b32  	%r67, %r66, 255;
	shr.u32 	%r68, %r7, 8;
	shr.u32 	%r69, %r11, 8;
	add.s32 	%r70, %r69, %r68;
	shl.b32 	%r71, %r70, 8;
	and.b32  	%r72, %r71, 65280;
	shr.u32 	%r73, %r7, 16;
	shr.u32 	%r74, %r11, 16;
	add.s32 	%r75, %r74, %r73;
	shl.b32 	%r76, %r75, 16;
	and.b32  	%r77, %r76, 16711680;
	and.b32  	%r78, %r7, -16777216;
	add.s32 	%r79, %r11, %r78;
	and.b32  	%r80, %r79, -16777216;
	or.b32  	%r81, %r80, %r67;
	or.b32  	%r82, %r81, %r72;
	or.b32  	%r83, %r82, %r77;
	st.global.v4.u32 	[%rd35], {%r29, %r47, %r65, %r83};
$L__BB3_4:
	add.s64 	%rd37, %rd37, 4096;
	add.s64 	%rd36, %rd36, 4096;
	add.s64 	%rd35, %rd35, 4096;
	add.s64 	%rd34, %rd34, 256;
	add.s64 	%rd33, %rd33, -1;
	setp.ne.s64 	%p3, %rd33, 0;
	@%p3 bra 	$L__BB3_2;
$L__BB3_5:
	ret;

}
	// .globl	add_n_1025_to_1280__kernel
.visible .entry add_n_1025_to_1280__kernel(
	.param .u64 .ptr .align 1 add_n_1025_to_1280__kernel_param_0,
	.param .u64 .ptr .align 1 add_n_1025_to_1280__kernel_param_1,
	.param .u64 .ptr .align 1 add_n_1025_to_1280__kernel_param_2,
	.param .u64 add_n_1025_to_1280__kernel_param_3
)
.maxntid 256
{
	.reg .pred 	%p<4>;
	.reg .b32 	%r<84>;
	.reg .b64 	%rd<45>;

	ld.param.u64 	%rd16, [add_n_1025_to_1280__kernel_param_0];
	ld.param.u64 	%rd17, [add_n_1025_to_1280__kernel_param_1];
	ld.param.u64 	%rd18, [add_n_1025_to_1280__kernel_param_2];
	ld.param.u64 	%rd19, [add_n_1025_to_1280__kernel_param_3];
	add.s64 	%rd20, %rd19, 1279;
	mul.hi.s64 	%rd21, %rd20, 7378697629483820647;
	shr.u64 	%rd22, %rd21, 63;
	shr.s64 	%rd23, %rd21, 9;
	add.s64 	%rd24, %rd23, %rd22;
	mul.lo.s64 	%rd25, %rd24, 1280;
	sub.s64 	%rd26, %rd20, %rd25;
	shr.s64 	%rd27, %rd26, 63;
	add.s64 	%rd40, %rd27, %rd24;
	setp.lt.s64 	%p1, %rd40, 1;
	@%p1 bra 	$L__BB4_5;
	mov.u32 	%r1, %ctaid.x;
	cvt.u64.u32 	%rd28, %r1;
	mov.u32 	%r2, %tid.x;
	cvt.u64.u32 	%rd29, %r2;
	shl.b32 	%r3, %r2, 4;
	cvt.u64.u32 	%rd30, %r3;
	mul.lo.s64 	%rd31, %rd40, %rd28;
	shl.b64 	%rd32, %rd31, 12;
	or.b64  	%rd33, %rd32, %rd30;
	cvta.to.global.u64 	%rd34, %rd16;
	add.s64 	%rd44, %rd34, %rd33;
	cvta.to.global.u64 	%rd35, %rd17;
	add.s64 	%rd43, %rd35, %rd33;
	cvta.to.global.u64 	%rd36, %rd18;
	add.s64 	%rd42, %rd36, %rd33;
	shl.b64 	%rd37, %rd31, 8;
	or.b64  	%rd38, %rd37, %rd29;
	mul.lo.s64 	%rd39, %rd19, 160;
	sub.s64 	%rd41, %rd38, %rd39;
$L__BB4_2:
	setp.gt.s64 	%p2, %rd41, -1;
	@%p2 bra 	$L__BB4_4;
	ld.global.nc.v4.u32 	{%r4, %r5, %r6, %r7}, [%rd44];
	ld.global.nc.v4.u32 	{%r8, %r9, %r10, %r11}, [%rd43];
	add.s32 	%r12, %r8, %r4;
	and.b32  	%r13, %r12, 255;
	shr.u32 	%r14, %r4, 8;
	shr.u32 	%r15, %r8, 8;
	add.s32 	%r16, %r15, %r14;
	shl.b32 	%r17, %r16, 8;
	and.b32  	%r18, %r17, 65280;
	shr.u32 	%r19, %r4, 16;
	shr.u32 	%r20, %r8, 16;
	add.s32 	%r21, %r20, %r19;
	shl.b32 	%r22, %r21, 16;
	and.b32  	%r23, %r22, 16711680;
	and.b32  	%r24, %r4, -16777216;
	add.s32 	%r25, %r8, %r24;
	and.b32  	%r26, %r25, -16777216;
	or.b32  	%r27, %r26, %r13;
	or.b32  	%r28, %r27, %r18;
	or.b32  	%r29, %r28, %r23;
	add.s32 	%r30, %r9, %r5;
	and.b32  	%r31, %r30, 255;
	shr.u32 	%r32, %r5, 8;
	shr.u32 	%r33, %r9, 8;
	add.s32 	%r34, %r33, %r32;
	shl.b32 	%r35, %r34, 8;
	and.b32  	%r36, %r35, 65280;
	shr.u32 	%r37, %r5, 16;
	shr.u32 	%r38, %r9, 16;
	add.s32 	%r39, %r38, %r37;
	shl.b32 	%r40, %r39, 16;
	and.b32  	%r41, %r40, 16711680;
	and.b32  	%r42, %r5, -16777216;
	add.s32 	%r43, %r9, %r42;
	and.b32  	%r44, %r43, -16777216;
	or.b32  	%r45, %r44, %r31;
	or.b32  	%r46, %r45, %r36;
	or.b32  	%r47, %r46, %r41;
	add.s32 	%r48, %r10, %r6;
	and.b32  	%r49, %r48, 255;
	shr.u32 	%r50, %r6, 8;
	shr.u32 	%r51, %r10, 8;
	add.s32 	%r52, %r51, %r50;
	shl.b32 	%r53, %r52, 8;
	and.b32  	%r54, %r53, 65280;
	shr.u32 	%r55, %r6, 16;
	shr.u32 	%r56, %r10, 16;
	add.s32 	%r57, %r56, %r55;
	shl.b32 	%r58, %r57, 16;
	and.b32  	%r59, %r58, 16711680;
	and.b32  	%r60, %r6, -16777216;
	add.s32 	%r61, %r10, %r60;
	and.b32  	%r62, %r61, -16777216;
	or.b32  	%r63, %r62, %r49;
	or.b32  	%r64, %r63, %r54;
	or.b32  	%r65, %r64, %r59;
	add.s32 	%r66, %r11, %r7;
	and.b32  	%r67, %r66, 255;
	shr.u32 	%r68, %r7, 8;
	shr.u32 	%r69, %r11, 8;
	add.s32 	%r70, %r69, %r68;
	shl.b32 	%r71, %r70, 8;
	and.b32  	%r72, %r71, 65280;
	shr.u32 	%r73, %r7, 16;
	shr.u32 	%r74, %r11, 16;
	add.s32 	%r75, %r74, %r73;
	shl.b32 	%r76, %r75, 16;
	and.b32  	%r77, %r76, 16711680;
	and.b32  	%r78, %r7, -16777216;
	add.s32 	%r79, %r11, %r78;
	and.b32  	%r80, %r79, -16777216;
	or.b32  	%r81, %r80, %r67;
	or.b32  	%r82, %r81, %r72;
	or.b32  	%r83, %r82, %r77;
	st.global.v4.u32 	[%rd42], {%r29, %r47, %r65, %r83};
$L__BB4_4:
	add.s64 	%rd44, %rd44, 4096;
	add.s64 	%rd43, %rd43, 4096;
	add.s64 	%rd42, %rd42, 4096;
	add.s64 	%rd41, %rd41, 256;
	add.s64 	%rd40, %rd40, -1;
	setp.ne.s64 	%p3, %rd40, 0;
	@%p3 bra 	$L__BB4_2;
$L__BB4_5:
	ret;

}
	// .globl	add_n_1281_to_1536__kernel
.visible .entry add_n_1281_to_1536__kernel(
	.param .u64 .ptr .align 1 add_n_1281_to_1536__kernel_param_0,
	.param .u64 .ptr .align 1 add_n_1281_to_1536__kernel_param_1,
	.param .u64 .ptr .align 1 add_n_1281_to_1536__kernel_param_2,
	.param .u64 add_n_1281_to_1536__kernel_param_3
)
.maxntid 256
{
	.reg .pred 	%p<4>;
	.reg .b32 	%r<84>;
	.reg .b64 	%rd<45>;

	ld.param.u64 	%rd16, [add_n_1281_to_1536__kernel_param_0];
	ld.param.u64 	%rd17, [add_n_1281_to_1536__kernel_param_1];
	ld.param.u64 	%rd18, [add_n_1281_to_1536__kernel_param_2];
	ld.param.u64 	%rd19, [add_n_1281_to_1536__kernel_param_3];
	add.s64 	%rd20, %rd19, 1535;
	mul.hi.s64 	%rd21, %rd20, 3074457345618258603;
	shr.u64 	%rd22, %rd21, 63;
	shr.s64 	%rd23, %rd21, 8;
	add.s64 	%rd24, %rd23, %rd22;
	mul.lo.s64 	%rd25, %rd24, 1536;
	sub.s64 	%rd26, %rd20, %rd25;
	shr.s64 	%rd27, %rd26, 63;
	add.s64 	%rd40, %rd27, %rd24;
	setp.lt.s64 	%p1, %rd40, 1;
	@%p1 bra 	$L__BB5_5;
	mov.u32 	%r1, %ctaid.x;
	cvt.u64.u32 	%rd28, %r1;
	mov.u32 	%r2, %tid.x;
	cvt.u64.u32 	%rd29, %r2;
	shl.b32 	%r3, %r2, 4;
	cvt.u64.u32 	%rd30, %r3;
	mul.lo.s64 	%rd31, %rd40, %rd28;
	shl.b64 	%rd32, %rd31, 12;
	or.b64  	%rd33, %rd32, %rd30;
	cvta.to.global.u64 	%rd34, %rd16;
	add.s64 	%rd44, %rd34, %rd33;
	cvta.to.global.u64 	%rd35, %rd17;
	add.s64 	%rd43, %rd35, %rd33;
	cvta.to.global.u64 	%rd36, %rd18;
	add.s64 	%rd42, %rd36, %rd33;
	shl.b64 	%rd37, %rd31, 8;
	or.b64  	%rd38, %rd37, %rd29;
	mul.lo.s64 	%rd39, %rd19, 160;
	sub.s64 	%rd41, %rd38, %rd39;
$L__BB5_2:
	setp.gt.s64 	%p2, %rd41, -1;
	@%p2 bra 	$L__BB5_4;
	ld.global.nc.v4.u32 	{%r4, %r5, %r6, %r7}, [%rd44];
	ld.global.nc.v4.u32 	{%r8, %r9, %r10, %r11}, [%rd43];
	add.s32 	%r12, %r8, %r4;
	and.b32  	%r13, %r12, 255;
	shr.u32 	%r14, %r4, 8;
	shr.u32 	%r15, %r8, 8;
	add.s32 	%r16, %r15, %r14;
	shl.b32 	%r17, %r16, 8;
	and.b32  	%r18, %r17, 65280;
	shr.u32 	%r19, %r4, 16;
	shr.u32 	%r20, %r8, 16;
	add.s32 	%r21, %r20, %r19;
	shl.b32 	%r22, %r21, 16;
	and.b32  	%r23, %r22, 16711680;
	and.b32  	%r24, %r4, -16777216;
	add.s32 	%r25, %r8, %r24;
	and.b32  	%r26, %r25, -16777216;
	or.b32  	%r27, %r26, %r13;
	or.b32  	%r28, %r27, %r18;
	or.b32  	%r29, %r28, %r23;
	add.s32 	%r30, %r9, %r5;
	and.b32  	%r31, %r30, 255;
	shr.u32 	%r32, %r5, 8;
	shr.u32 	%r33, %r9, 8;
	add.s32 	%r34, %r33, %r32;
	shl.b32 	%r35, %r34, 8;
	and.b32  	%r36, %r35, 65280;
	shr.u32 	%r37, %r5, 16;
	shr.u32 	%r38, %r9, 16;
	add.s32 	%r39, %r38, %r37;
	shl.b32 	%r40, %r39, 16;
	and.b32  	%r41, %r40, 16711680;
	and.b32  	%r42, %r5, -16777216;
	add.s32 	%r43, %r9, %r42;
	and.b32  	%r44, %r43, -16777216;
	or.b32  	%r45, %r44, %r31;
	or.b32  	%r46, %r45, %r36;
	or.b32  	%r47, %r46, %r41;
	add.s32 	%r48, %r10, %r6;
	and.b32  	%r49, %r48, 255;
	shr.u32 	%r50, %r6, 8;
	shr.u32 	%r51, %r10, 8;
	add.s32 	%r52, %r51, %r50;
	shl.b32 	%r53, %r52, 8;
	and.b32  	%r54, %r53, 65280;
	shr.u32 	%r55, %r6, 16;
	shr.u32 	%r56, %r10, 16;
	add.s32 	%r57, %r56, %r55;
	shl.b32 	%r58, %r57, 16;
	and.b32  	%r59, %r58, 16711680;
	and.b32  	%r60, %r6, -16777216;
	add.s32 	%r61, %r10, %r60;
	and.b32  	%r62, %r61, -16777216;
	or.b32  	%r63, %r62, %r49;
	or.b32  	%r64, %r63, %r54;
	or.b32  	%r65, %r64, %r59;
	add.s32 	%r66, %r11, %r7;
	and.b32  	%r67, %r66, 255;
	shr.u32 	%r68, %r7, 8;
	shr.u32 	%r69, %r11, 8;
	add.s32 	%r70, %r69, %r68;
	shl.b32 	%r71, %r70, 8;
	and.b32  	%r72, %r71, 65280;
	shr.u32 	%r73, %r7, 16;
	shr.u32 	%r74, %r11, 16;
	add.s32 	%r75, %r74, %r73;
	shl.b32 	%r76, %r75, 16;
	and.b32  	%r77, %r76, 16711680;
	and.b32  	%r78, %r7, -16777216;
	add.s32 	%r79, %r11, %r78;
	and.b32  	%r80, %r79, -16777216;
	or.b32  	%r81, %r80, %r67;
	or.b32  	%r82, %r81, %r72;
	or.b32  	%r83, %r82, %r77;
	st.global.v4.u32 	[%rd42], {%r29, %r47, %r65, %r83};
$L__BB5_4:
	add.s64 	%rd44, %rd44, 4096;
	add.s64 	%rd43, %rd43, 4096;
	add.s64 	%rd42, %rd42, 4096;
	add.s64 	%rd41, %rd41, 256;
	add.s64 	%rd40, %rd40, -1;
	setp.ne.s64 	%p3, %rd40, 0;
	@%p3 bra 	$L__BB5_2;
$L__BB5_5:
	ret;

}
	// .globl	add_n_1537_to_1792__kernel
.visible .entry add_n_1537_to_1792__kernel(
	.param .u64 .ptr .align 1 add_n_1537_to_1792__kernel_param_0,
	.param .u64 .ptr .align 1 add_n_1537_to_1792__kernel_param_1,
	.param .u64 .ptr .align 1 add_n_1537_to_1792__kernel_param_2,
	.param .u64 add_n_1537_to_1792__kernel_param_3
)
.maxntid 256
{
	.reg .pred 	%p<4>;
	.reg .b32 	%r<84>;
	.reg .b64 	%rd<45>;

	ld.param.u64 	%rd16, [add_n_1537_to_1792__kernel_param_0];
	ld.param.u64 	%rd17, [add_n_1537_to_1792__kernel_param_1];
	ld.param.u64 	%rd18, [add_n_1537_to_1792__kernel_param_2];
	ld.param.u64 	%rd19, [add_n_1537_to_1792__kernel_param_3];
	add.s64 	%rd20, %rd19, 1791;
	mul.hi.s64 	%rd21, %rd20, 5270498306774157605;
	shr.u64 	%rd22, %rd21, 63;
	shr.s64 	%rd23, %rd21, 9;
	add.s64 	%rd24, %rd23, %rd22;
	mul.lo.s64 	%rd25, %rd24, 1792;
	sub.s64 	%rd26, %rd20, %rd25;
	shr.s64 	%rd27, %rd26, 63;
	add.s64 	%rd40, %rd27, %rd24;
	setp.lt.s64 	%p1, %rd40, 1;
	@%p1 bra 	$L__BB6_5;
	mov.u32 	%r1, %ctaid.x;
	cvt.u64.u32 	%rd28, %r1;
	mov.u32 	%r2, %tid.x;
	cvt.u64.u32 	%rd29, %r2;
	shl.b32 	%r3, %r2, 4;
	cvt.u64.u32 	%rd30, %r3;
	mul.lo.s64 	%rd31, %rd40, %rd28;
	shl.b64 	%rd32, %rd31, 12;
	or.b64  	%rd33, %rd32, %rd30;
	cvta.to.global.u64 	%rd34, %rd16;
	add.s64 	%rd44, %rd34, %rd33;
	cvta.to.global.u64 	%rd35, %rd17;
	add.s64 	%rd43, %rd35, %rd33;
	cvta.to.global.u64 	%rd36, %rd18;
	add.s64 	%rd42, %rd36, %rd33;
	shl.b64 	%rd37, %rd31, 8;
	or.b64  	%rd38, %rd37, %rd29;
	mul.lo.s64 	%rd39, %rd19, 160;
	sub.s64 	%rd41, %rd38, %rd39;
$L__BB6_2:
	setp.gt.s64 	%p2, %rd41, -1;
	@%p2 bra 	$L__BB6_4;
	ld.global.nc.v4.u32 	{%r4, %r5, %r6, %r7}, [%rd44];
	ld.global.nc.v4.u32 	{%r8, %r9, %r10, %r11}, [%rd43];
	add.s32 	%r12, %r8, %r4;
	and.b32  	%r13, %r12, 255;
	shr.u32 	%r14, %r4, 8;
	shr.u32 	%r15, %r8, 8;
	add.s32 	%r16, %r15, %r14;
	shl.b32 	%r17, %r16, 8;
	and.b32  	%r18, %r17, 65280;
	shr.u32 	%r19, %r4, 16;
	shr.u32 	%r20, %r8, 16;
	add.s32 	%r21, %r20, %r19;
	shl.b32 	%r22, %r21, 16;
	and.b32  	%r23, %r22, 16711680;
	and.b32  	%r24, %r4, -16777216;
	add.s32 	%r25, %r8, %r24;
	and.b32  	%r26, %r25, -16777216;
	or.b32  	%r27, %r26, %r13;
	or.b32  	%r28, %r27, %r18;
	or.b32  	%r29, %r28, %r23;
	add.s32 	%r30, %r9, %r5;
	and.b32  	%r31, %r30, 255;
	shr.u32 	%r32, %r5, 8;
	shr.u32 	%r33, %r9, 8;
	add.s32 	%r34, %r33, %r32;
	shl.b32 	%r35, %r34, 8;
	and.b32  	%r36, %r35, 65280;
	shr.u32 	%r37, %r5, 16;
	shr.u32 	%r38, %r9, 16;
	add.s32 	%r39, %r38, %r37;
	shl.b32 	%r40, %r39, 16;
	and.b32  	%r41, %r40, 16711680;
	and.b32  	%r42, %r5, -16777216;
	add.s32 	%r43, %r9, %r42;
	and.b32  	%r44, %r43, -16777216;
	or.b32  	%r45, %r44, %r31;
	or.b32  	%r46, %r45, %r36;
	or.b32  	%r47, %r46, %r41;
	add.s32 	%r48, %r10, %r6;
	and.b32  	%r49, %r48, 255;
	shr.u32 	%r50, %r6, 8;
	shr.u32 	%r51, %r10, 8;
	add.s32 	%r52, %r51, %r50;
	shl.b32 	%r53, %r52, 8;
	and.b32  	%r54, %r53, 65280;
	shr.u32 	%r55, %r6, 16;
	shr.u32 	%r56, %r10, 16;
	add.s32 	%r57, %r56, %r55;
	shl.b32 	%r58, %r57, 16;
	and.b32  	%r59, %r58, 16711680;
	and.b32  	%r60, %r6, -16777216;
	add.s32 	%r61, %r10, %r60;
	and.b32  	%r62, %r61, -16777216;
	or.b32  	%r63, %r62, %r49;
	or.b32  	%r64, %r63, %r54;
	or.b32  	%r65, %r64, %r59;
	add.s32 	%r66, %r11, %r7;
	and.b32  	%r67, %r66, 255;
	shr.u32 	%r68, %r7, 8;
	shr.u32 	%r69, %r11, 8;
	add.s32 	%r70, %r69, %r68;
	shl.b32 	%r71, %r70, 8;
	and.b32  	%r72, %r71, 65280;
	shr.u32 	%r73, %r7, 16;
	shr.u32 	%r74, %r11, 16;
	add.s32 	%r75, %r74, %r73;
	shl.b32 	%r76, %r75, 16;
	and.b32  	%r77, %r76, 16711680;
	and.b32  	%r78, %r7, -16777216;
	add.s32 	%r79, %r11, %r78;
	and.b32  	%r80, %r79, -16777216;
	or.b32  	%r81, %r80, %r67;
	or.b32  	%r82, %r81, %r72;
	or.b32  	%r83, %r82, %r77;
	st.global.v4.u32 	[%rd42], {%r29, %r47, %r65, %r83};
$L__BB6_4:
	add.s64 	%rd44, %rd44, 4096;
	add.s64 	%rd43, %rd43, 4096;
	add.s64 	%rd42, %rd42, 4096;
	add.s64 	%rd41, %rd41, 256;
	add.s64 	%rd40, %rd40, -1;
	setp.ne.s64 	%p3, %rd40, 0;
	@%p3 bra 	$L__BB6_2;
$L__BB6_5:
	ret;

}
	// .globl	add_n_1793_to_2048__kernel
.visible .entry add_n_1793_to_2048__kernel(
	.param .u64 .ptr .align 1 add_n_1793_to_2048__kernel_param_0,
	.param .u64 .ptr .align 1 add_n_1793_to_2048__kernel_param_1,
	.param .u64 .ptr .align 1 add_n_1793_to_2048__kernel_param_2,
	.param .u64 add_n_1793_to_2048__kernel_param_3
)
.maxntid 256
{
	.reg .pred 	%p<4>;
	.reg .b32 	%r<84>;
	.reg .b64 	%rd<38>;

	ld.param.u64 	%rd16, [add_n_1793_to_2048__kernel_param_0];
	ld.param.u64 	%rd17, [add_n_1793_to_2048__kernel_param_1];
	ld.param.u64 	%rd18, [add_n_1793_to_2048__kernel_param_2];
	ld.param.u64 	%rd19, [add_n_1793_to_2048__kernel_param_3];
	add.s64 	%rd20, %rd19, 2047;
	shr.s64 	%rd33, %rd20, 11;
	setp.lt.s64 	%p1, %rd33, 1;
	@%p1 bra 	$L__BB7_5;
	mov.u32 	%r1, %ctaid.x;
	cvt.u64.u32 	%rd21, %r1;
	mov.u32 	%r2, %tid.x;
	cvt.u64.u32 	%rd22, %r2;
	shl.b32 	%r3, %r2, 4;
	cvt.u64.u32 	%rd23, %r3;
	mul.lo.s64 	%rd24, %rd33, %rd21;
	shl.b64 	%rd25, %rd24, 12;
	or.b64  	%rd26, %rd25, %rd23;
	cvta.to.global.u64 	%rd27, %rd16;
	add.s64 	%rd37, %rd27, %rd26;
	cvta.to.global.u64 	%rd28, %rd17;
	add.s64 	%rd36, %rd28, %rd26;
	cvta.to.global.u64 	%rd29, %rd18;
	add.s64 	%rd35, %rd29, %rd26;
	shl.b64 	%rd30, %rd24, 8;
	or.b64  	%rd31, %rd30, %rd22;
	mul.lo.s64 	%rd32, %rd19, 160;
	sub.s64 	%rd34, %rd31, %rd32;
$L__BB7_2:
	setp.gt.s64 	%p2, %rd34, -1;
	@%p2 bra 	$L__BB7_4;
	ld.global.nc.v4.u32 	{%r4, %r5, %r6, %r7}, [%rd37];
	ld.global.nc.v4.u32 	{%r8, %r9, %r10, %r11}, [%rd36];
	add.s32 	%r12, %r8, %r4;
	and.b32  	%r13, %r12, 255;
	shr.u32 	%r14, %r4, 8;
	shr.u32 	%r15, %r8, 8;
	add.s32 	%r16, %r15, %r14;
	shl.b32 	%r17, %r16, 8;
	and.b32  	%r18, %r17, 65280;
	shr.u32 	%r19, %r4, 16;
	shr.u32 	%r20, %r8, 16;
	add.s32 	%r21, %r20, %r19;
	shl.b32 	%r22, %r21, 16;
	and.b32  	%r23, %r22, 16711680;
	and.b32  	%r24, %r4, -16777216;
	add.s32 	%r25, %r8, %r24;
	and.b32  	%r26, %r25, -16777216;
	or.b32  	%r27, %r26, %r13;
	or.b32  	%r28, %r27, %r18;
	or.b32  	%r29, %r28, %r23;
	add.s32 	%r30, %r9, %r5;
	and.b32  	%r31, %r30, 255;
	shr.u32 	%r32, %r5, 8;
	shr.u32 	%r33, %r9, 8;
	add.s32 	%r34, %r33, %r32;
	shl.b32 	%r35, %r34, 8;
	and.b32  	%r36, %r35, 65280;
	shr.u32 	%r37, %r5, 16;
	shr.u32 	%r38, %r9, 16;
	add.s32 	%r39, %r38, %r37;
	shl.b32 	%r40, %r39, 16;
	and.b32  	%r41, %r40, 16711680;
	and.b32  	%r42, %r5, -16777216;
	add.s32 	%r43, %r9, %r42;
	and.b32  	%r44, %r43, -16777216;
	or.b32  	%r45, %r44, %r31;
	or.b32  	%r46, %r45, %r36;
	or.b32  	%r47, %r46, %r41;
	add.s32 	%r48, %r10, %r6;
	and.b32  	%r49, %r48, 255;
	shr.u32 	%r50, %r6, 8;
	shr.u32 	%r51, %r10, 8;
	add.s32 	%r52, %r51, %r50;
	shl.b32 	%r53, %r52, 8;
	and.b32  	%r54, %r53, 65280;
	shr.u32 	%r55, %r6, 16;
	shr.u32 	%r56, %r10, 16;
	add.s32 	%r57, %r56, %r55;
	shl.b32 	%r58, %r57, 16;
	and.b32  	%r59, %r58, 16711680;
	and.b32  	%r60, %r6, -16777216;
	add.s32 	%r61, %r10, %r60;
	and.b32  	%r62, %r61, -16777216;
	or.b32  	%r63, %r62, %r49;
	or.b32  	%r64, %r63, %r54;
	or.b32  	%r65, %r64, %r59;
	add.s32 	%r66, %r11, %r7;
	and.b32  	%r67, %r66, 255;
	shr.u32 	%r68, %r7, 8;
	shr.u32 	%r69, %r11, 8;
	add.s32 	%r70, %r69, %r68;
	shl.b32 	%r71, %r70, 8;
	and.b32  	%r72, %r71, 65280;
	shr.u32 	%r73, %r7, 16;
	shr.u32 	%r74, %r11, 16;
	add.s32 	%r75, %r74, %r73;
	shl.b32 	%r76, %r75, 16;
	and.b32  	%r77, %r76, 16711680;
	and.b32  	%r78, %r7, -16777216;
	add.s32 	%r79, %r11, %r78;
	and.b32  	%r80, %r79, -16777216;
	or.b32  	%r81, %r80, %r67;
	or.b32  	%r82, %r81, %r72;
	or.b32  	%r83, %r82, %r77;
	st.global.v4.u32 	[%rd35], {%r29, %r47, %r65, %r83};
$L__BB7_4:
	add.s64 	%rd37, %rd37, 4096;
	add.s64 	%rd36, %rd36, 4096;
	add.s64 	%rd35, %rd35, 4096;
	add.s64 	%rd34, %rd34, 256;
	add.s64 	%rd33, %rd33, -1;
	setp.ne.s64 	%p3, %rd33, 0;
	@%p3 bra 	$L__BB7_2;
$L__BB7_5:
	ret;

}
	// .globl	add_n_2049_to_2304__kernel
.visible .entry add_n_2049_to_2304__kernel(
	.param .u64 .ptr .align 1 add_n_2049_to_2304__kernel_param_0,
	.param .u64 .ptr .align 1 add_n_2049_to_2304__kernel_param_1,
	.param .u64 .ptr .align 1 add_n_2049_to_2304__kernel_param_2,
	.param .u64 add_n_2049_to_2304__kernel_param_3
)
.maxntid 256
{
	.reg .pred 	%p<4>;
	.reg .b32 	%r<84>;
	.reg .b64 	%rd<45>;

	ld.param.u64 	%rd16, [add_n_2049_to_2304__kernel_param_0];
	ld.param.u64 	%rd17, [add_n_2049_to_2304__kernel_param_1];
	ld.param.u64 	%rd18, [add_n_2049_to_2304__kernel_param_2];
	ld.param.u64 	%rd19, [add_n_2049_to_2304__kernel_param_3];
	add.s64 	%rd20, %rd19, 2303;
	mul.hi.s64 	%rd21, %rd20, 1024819115206086201;
	shr.u64 	%rd22, %rd21, 63;
	shr.s64 	%rd23, %rd21, 7;
	add.s64 	%rd24, %rd23, %rd22;
	mul.lo.s64 	%rd25, %rd24, 2304;
	sub.s64 	%rd26, %rd20, %rd25;
	shr.s64 	%rd27, %rd26, 63;
	add.s64 	%rd40, %rd27, %rd24;
	setp.lt.s64 	%p1, %rd40, 1;
	@%p1 bra 	$L__BB8_5;
	mov.u32 	%r1, %ctaid.x;
	cvt.u64.u32 	%rd28, %r1;
	mov.u32 	%r2, %tid.x;
	cvt.u64.u32 	%rd29, %r2;
	shl.b32 	%r3, %r2, 4;
	cvt.u64.u32 	%rd30, %r3;
	mul.lo.s64 	%rd31, %rd40, %rd28;
	shl.b64 	%rd32, %rd31, 12;
	or.b64  	%rd33, %rd32, %rd30;
	cvta.to.global.u64 	%rd34, %rd16;
	add.s64 	%rd44, %rd34, %rd33;
	cvta.to.global.u64 	%rd35, %rd17;
	add.s64 	%rd43, %rd35, %rd33;
	cvta.to.global.u64 	%rd36, %rd18;
	add.s64 	%rd42, %rd36, %rd33;
	shl.b64 	%rd37, %rd31, 8;
	or.b64  	%rd38, %rd37, %rd29;
	mul.lo.s64 	%rd39, %rd19, 160;
	sub.s64 	%rd41, %rd38, %rd39;
$L__BB8_2:
	setp.gt.s64 	%p2, %rd41, -1;
	@%p2 bra 	$L__BB8_4;
	ld.global.nc.v4.u32 	{%r4, %r5, %r6, %r7}, [%rd44];
	ld.global.nc.v4.u32 	{%r8, %r9, %r10, %r11}, [%rd43];
	add.s32 	%r12, %r8, %r4;
	and.b32  	%r13, %r12, 255;
	shr.u32 	%r14, %r4, 8;
	shr.u32 	%r15, %r8, 8;
	add.s32 	%r16, %r15, %r14;
	shl.b32 	%r17, %r16, 8;
	and.b32  	%r18, %r17, 65280;
	shr.u32 	%r19, %r4, 16;
	shr.u32 	%r20, %r8, 16;
	add.s32 	%r21, %r20, %r19;
	shl.b32 	%r22, %r21, 16;
	and.b32  	%r23, %r22, 16711680;
	and.b32  	%r24, %r4, -16777216;
	add.s32 	%r25, %r8, %r24;
	and.b32  	%r26, %r25, -16777216;
	or.b32  	%r27, %r26, %r13;
	or.b32  	%r28, %r27, %r18;
	or.b32  	%r29, %r28, %r23;
	add.s32 	%r30, %r9, %r5;
	and.b32  	%r31, %r30, 255;
	shr.u32 	%r32, %r5, 8;
	shr.u32 	%r33, %r9, 8;
	add.s32 	%r34, %r33, %r32;
	shl.b32 	%r35, %r34, 8;
	and.b32  	%r36, %r35, 65280;
	shr.u32 	%r37, %r5, 16;
	shr.u32 	%r38, %r9, 16;
	add.s32 	%r39, %r38, %r37;
	shl.b32 	%r40, %r39, 16;
	and.b32  	%r41, %r40, 16711680;
	and.b32  	%r42, %r5, -16777216;
	add.s32 	%r43, %r9, %r42;
	and.b32  	%r44, %r43, -16777216;
	or.b32  	%r45, %r44, %r31;
	or.b32  	%r46, %r45, %r36;
	or.b32  	%r47, %r46, %r41;
	add.s32 	%r48, %r10, %r6;
	and.b32  	%r49, %r48, 255;
	shr.u32 	%r50, %r6, 8;
	shr.u32 	%r51, %r10, 8;
	add.s32 	%r52, %r51, %r50;
	shl.b32 	%r53, %r52, 8;
	and.b32  	%r54, %r53, 65280;
	shr.u32 	%r55, %r6, 16;
	shr.u32 	%r56, %r10, 16;
	add.s32 	%r57, %r56, %r55;
	shl.b32 	%r58, %r57, 16;
	and.b32  	%r59, %r58, 16711680;
	and.b32  	%r60, %r6, -16777216;
	add.s32 	%r61, %r10, %r60;
	and.b32  	%r62, %r61, -16777216;
	or.b32  	%r63, %r62, %r49;
	or.b32  	%r64, %r63, %r54;
	or.b32  	%r65, %r64, %r59;
	add.s32 	%r66, %r11, %r7;
	and.b32  	%r67, %r66, 255;
	shr.u32 	%r68, %r7, 8;
	shr.u32 	%r69, %r11, 8;
	add.s32 	%r70, %r69, %r68;
	shl.b32 	%r71, %r70, 8;
	and.b32  	%r72, %r71, 65280;
	shr.u32 	%r73, %r7, 16;
	shr.u32 	%r74, %r11, 16;
	add.s32 	%r75, %r74, %r73;
	shl.b32 	%r76, %r75, 16;
	and.b32  	%r77, %r76, 16711680;
	and.b32  	%r78, %r7, -16777216;
	add.s32 	%r79, %r11, %r78;
	and.b32  	%r80, %r79, -16777216;
	or.b32  	%r81, %r80, %r67;
	or.b32  	%r82, %r81, %r72;
	or.b32  	%r83, %r82, %r77;
	st.global.v4.u32 	[%rd42], {%r29, %r47, %r65, %r83};
$L__BB8_4:
	add.s64 	%rd44, %rd44, 4096;
	add.s64 	%rd43, %rd43, 4096;
	add.s64 	%rd42, %rd42, 4096;
	add.s64 	%rd41, %rd41, 256;
	add.s64 	%rd40, %rd40, -1;
	setp.ne.s64 	%p3, %rd40, 0;
	@%p3 bra 	$L__BB8_2;
$L__BB8_5:
	ret;

}
	// .globl	add_n_2305_to_2560__kernel
.visible .entry add_n_2305_to_2560__kernel(
	.param .u64 .ptr .align 1 add_n_2305_to_2560__kernel_param_0,
	.param .u64 .ptr .align 1 add_n_2305_to_2560__kernel_param_1,
	.param .u64 .ptr .align 1 add_n_2305_to_2560__kernel_param_2,
	.param .u64 add_n_2305_to_2560__kernel_param_3
)
.maxntid 256
{
	.reg .pred 	%p<4>;
	.reg .b32 	%r<84>;
	.reg .b64 	%rd<45>;

	ld.param.u64 	%rd16, [add_n_2305_to_2560__kernel_param_0];
	ld.param.u64 	%rd17, [add_n_2305_to_2560__kernel_param_1];
	ld.param.u64 	%rd18, [add_n_2305_to_2560__kernel_param_2];
	ld.param.u64 	%rd19, [add_n_2305_to_2560__kernel_param_3];
	add.s64 	%rd20, %rd19, 2559;
	mul.hi.s64 	%rd21, %rd20, 7378697629483820647;
	shr.u64 	%rd22, %rd21, 63;
	shr.s64 	%rd23, %rd21, 10;
	add.s64 	%rd24, %rd23, %rd22;
	mul.lo.s64 	%rd25, %rd24, 2560;
	sub.s64 	%rd26, %rd20, %rd25;
	shr.s64 	%rd27, %rd26, 63;
	add.s64 	%rd40, %rd27, %rd24;
	setp.lt.s64 	%p1, %rd40, 1;
	@%p1 bra 	$L__BB9_5;
	mov.u32 	%r1, %ctaid.x;
	cvt.u64.u32 	%rd28, %r1;
	mov.u32 	%r2, %tid.x;
	cvt.u64.u32 	%rd29, %r2;
	shl.b32 	%r3, %r2, 4;
	cvt.u64.u32 	%rd30, %r3;
	mul.lo.s64 	%rd31, %rd40, %rd28;
	shl.b64 	%rd32, %rd31, 12;
	or.b64  	%rd33, %rd32, %rd30;
	cvta.to.global.u64 	%rd34, %rd16;
	add.s64 	%rd44, %rd34, %rd33;
	cvta.to.global.u64 	%rd35, %rd17;
	add.s64 	%rd43, %rd35, %rd33;
	cvta.to.global.u64 	%rd36, %rd18;
	add.s64 	%rd42, %rd36, %rd33;
	shl.b64 	%rd37, %rd31, 8;
	or.b64  	%rd38, %rd37, %rd29;
	mul.lo.s64 	%rd39, %rd19, 160;
	sub.s64 	%rd41, %rd38, %rd39;
$L__BB9_2:
	setp.gt.s64 	%p2, %rd41, -1;
	@%p2 bra 	$L__BB9_4;
	ld.global.nc.v4.u32 	{%r4, %r5, %r6, %r7}, [%rd44];
	ld.global.nc.v4.u32 	{%r8, %r9, %r10, %r11}, [%rd43];
	add.s32 	%r12, %r8, %r4;
	and.b32  	%r13, %r12, 255;
	shr.u32 	%r14, %r4, 8;
	shr.u32 	%r15, %r8, 8;
	add.s32 	%r16, %r15, %r14;
	shl.b32 	%r17, %r16, 8;
	and.b32  	%r18, %r17, 65280;
	shr.u32 	%r19, %r4, 16;
	shr.u32 	%r20, %r8, 16;
	add.s32 	%r21, %r20, %r19;
	shl.b32 	%r22, %r21, 16;
	and.b32  	%r23, %r22, 16711680;
	and.b32  	%r24, %r4, -16777216;
	add.s32 	%r25, %r8, %r24;
	and.b32  	%r26, %r25, -16777216;
	or.b32  	%r27, %r26, %r13;
	or.b32  	%r28, %r27, %r18;
	or.b32  	%r29, %r28, %r23;
	add.s32 	%r30, %r9, %r5;
	and.b32  	%r31, %r30, 255;
	shr.u32 	%r32, %r5, 8;
	shr.u32 	%r33, %r9, 8;
	add.s32 	%r34, %r33, %r32;
	shl.b32 	%r35, %r34, 8;
	and.b32  	%r36, %r35, 65280;
	shr.u32 	%r37, %r5, 16;
	shr.u32 	%r38, %r9, 16;
	add.s32 	%r39, %r38, %r37;
	shl.b32 	%r40, %r39, 16;
	and.b32  	%r41, %r40, 16711680;
	and.b32  	%r42, %r5, -16777216;
	add.s32 	%r43, %r9, %r42;
	and.b32  	%r44, %r43, -16777216;
	or.b32  	%r45, %r44, %r31;
	or.b32  	%r46, %r45, %r36;
	or.b32  	%r47, %r46, %r41;
	add.s32 	%r48, %r10, %r6;
	and.b32  	%r49, %r48, 255;
	shr.u32 	%r50, %r6, 8;
	shr.u32 	%r51, %r10, 8;
	add.s32 	%r52, %r51, %r50;
	shl.b32 	%r53, %r52, 8;
	and.b32  	%r54, %r53, 65280;
	shr.u32 	%r55, %r6, 16;
	shr.u32 	%r56, %r10, 16;
	add.s32 	%r57, %r56, %r55;
	shl.b32 	%r58, %r57, 16;
	and.b32  	%r59, %r58, 16711680;
	and.b32  	%r60, %r6, -16777216;
	add.s32 	%r61, %r10, %r60;
	and.b32  	%r62, %r61, -16777216;
	or.b32  	%r63, %r62, %r49;
	or.b32  	%r64, %r63, %r54;
	or.b32  	%r65, %r64, %r59;
	add.s32 	%r66, %r11, %r7;
	and.b32  	%r67, %r66, 255;
	shr.u32 	%r68, %r7, 8;
	shr.u32 	%r69, %r11, 8;
	add.s32 	%r70, %r69, %r68;
	shl.b32 	%r71, %r70, 8;
	and.b32  	%r72, %r71, 65280;
	shr.u32 	%r73, %r7, 16;
	shr.u32 	%r74, %r11, 16;
	add.s32 	%r75, %r74, %r73;
	shl.b32 	%r76, %r75, 16;
	and.b32  	%r77, %r76, 16711680;
	and.b32  	%r78, %r7, -16777216;
	add.s32 	%r79, %r11, %r78;
	and.b32  	%r80, %r79, -16777216;
	or.b32  	%r81, %r80, %r67;
	or.b32  	%r82, %r81, %r72;
	or.b32  	%r83, %r82, %r77;
	st.global.v4.u32 	[%rd42], {%r29, %r47, %r65, %r83};
$L__BB9_4:
	add.s64 	%rd44, %rd44, 4096;
	add.s64 	%rd43, %rd43, 4096;
	add.s64 	%rd42, %rd42, 4096;
	add.s64 	%rd41, %rd41, 256;
	add.s64 	%rd40, %rd40, -1;
	setp.ne.s64 	%p3, %rd40, 0;
	@%p3 bra 	$L__BB9_2;
$L__BB9_5:
	ret;

}
	// .globl	add_n_2561_to_2816__kernel
.visible .entry add_n_2561_to_2816__kernel(
	.param .u64 .ptr .align 1 add_n_2561_to_2816__kernel_param_0,
	.param .u64 .ptr .align 1 add_n_2561_to_2816__kernel_param_1,
	.param .u64 .ptr .align 1 add_n_2561_to_2816__kernel_param_2,
	.param .u64 add_n_2561_to_2816__kernel_param_3
)
.maxntid 256
{
	.reg .pred 	%p<4>;
	.reg .b32 	%r<84>;
	.reg .b64 	%rd<45>;

	ld.param.u64 	%rd16, [add_n_2561_to_2816__kernel_param_0];
	ld.param.u64 	%rd17, [add_n_2561_to_2816__kernel_param_1];
	ld.param.u64 	%rd18, [add_n_2561_to_2816__kernel_param_2];
	ld.param.u64 	%rd19, [add_n_2561_to_2816__kernel_param_3];
	add.s64 	%rd20, %rd19, 2815;
	mul.hi.s64 	%rd21, %rd20, 3353953467947191203;
	shr.u64 	%rd22, %rd21, 63;
	shr.s64 	%rd23, %rd21, 9;
	add.s64 	%rd24, %rd23, %rd22;
	mul.lo.s64 	%rd25, %rd24, 2816;
	sub.s64 	%rd26, %rd20, %rd25;
	shr.s64 	%rd27, %rd26, 63;
	add.s64 	%rd40, %rd27, %rd24;
	setp.lt.s64 	%p1, %rd40, 1;
	@%p1 bra 	$L__BB10_5;
	mov.u32 	%r1, %ctaid.x;
	cvt.u64.u32 	%rd28, %r1;
	mov.u32 	%r2, %tid.x;
	cvt.u64.u32 	%rd29, %r2;
	shl.b32 	%r3, %r2, 4;
	cvt.u64.u32 	%rd30, %r3;
	mul.lo.s64 	%rd31, %rd40, %rd28;
	shl.b64 	%rd32, %rd31, 12;
	or.b64  	%rd33, %rd32, %rd30;
	cvta.to.global.u64 	%rd34, %rd16;
	add.s64 	%rd44, %rd34, %rd33;
	cvta.to.global.u64 	%rd35, %rd17;
	add.s64 	%rd43, %rd35, %rd33;
	cvta.to.global.u64 	%rd36, %rd18;
	add.s64 	%rd42, %rd36, %rd33;
	shl.b64 	%rd37, %rd31, 8;
	or.b64  	%rd38, %rd37, %rd29;
	mul.lo.s64 	%rd39, %rd19, 160;
	sub.s64 	%rd41, %rd38, %rd39;
$L__BB10_2:
	setp.gt.s64 	%p2, %rd41, -1;
	@%p2 bra 	$L__BB10_4;
	ld.global.nc.v4.u32 	{%r4, %r5, %r6, %r7}, [%rd44];
	ld.global.nc.v4.u32 	{%r8, %r9, %r10, %r11}, [%rd43];
	add.s32 	%r12, %r8, %r4;
	and.b32  	%r13, %r12, 255;
	shr.u32 	%r14, %r4, 8;
	shr.u32 	%r15, %r8, 8;
	add.s32 	%r16, %r15, %r14;
	shl.b32 	%r17, %r16, 8;
	and.b32  	%r18, %r17, 65280;
	shr.u32 	%r19, %r4, 16;
	shr.u32 	%r20, %r8, 16;
	add.s32 	%r21, %r20, %r19;
	shl.b32 	%r22, %r21, 16;
	and.b32  	%r23, %r22, 16711680;
	and.b32  	%r24, %r4, -16777216;
	add.s32 	%r25, %r8, %r24;
	and.b32  	%r26, %r25, -16777216;
	or.b32  	%r27, %r26, %r13;
	or.b32  	%r28, %r27, %r18;
	or.b32  	%r29, %r28, %r23;
	add.s32 	%r30, %r9, %r5;
	and.b32  	%r31, %r30, 255;
	shr.u32 	%r32, %r5, 8;
	shr.u32 	%r33, %r9, 8;
	add.s32 	%r34, %r33, %r32;
	shl.b32 	%r35, %r34, 8;
	and.b32  	%r36, %r35, 65280;
	shr.u32 	%r37, %r5, 16;
	shr.u32 	%r38, %r9, 16;
	add.s32 	%r39, %r38, %r37;
	shl.b32 	%r40, %r39, 16;
	and.b32  	%r41, %r40, 16711680;
	and.b32  	%r42, %r5, -16777216;
	add.s32 	%r43, %r9, %r42;
	and.b32  	%r44, %r43, -16777216;
	or.b32  	%r45, %r44, %r31;
	or.b32  	%r46, %r45, %r36;
	or.b32  	%r47, %r46, %r41;
	add.s32 	%r48, %r10, %r6;
	and.b32  	%r49, %r48, 255;
	shr.u32 	%r50, %r6, 8;
	shr.u32 	%r51, %r10, 8;
	add.s32 	%r52, %r51, %r50;
	shl.b32 	%r53, %r52, 8;
	and.b32  	%r54, %r53, 65280;
	shr.u32 	%r55, %r6, 16;
	shr.u32 	%r56, %r10, 16;
	add.s32 	%r57, %r56, %r55;
	shl.b32 	%r58, %r57, 16;
	and.b32  	%r59, %r58, 16711680;
	and.b32  	%r60, %r6, -16777216;
	add.s32 	%r61, %r10, %r60;
	and.b32  	%r62, %r61, -16777216;
	or.b32  	%r63, %r62, %r49;
	or.b32  	%r64, %r63, %r54;
	or.b32  	%r65, %r64, %r59;
	add.s32 	%r66, %r11, %r7;
	and.b32  	%r67, %r66, 255;
	shr.u32 	%r68, %r7, 8;
	shr.u32 	%r69, %r11, 8;
	add.s32 	%r70, %r69, %r68;
	shl.b32 	%r71, %r70, 8;
	and.b32  	%r72, %r71, 65280;
	shr.u32 	%r73, %r7, 16;
	shr.u32 	%r74, %r11, 16;
	add.s32 	%r75, %r74, %r73;
	shl.b32 	%r76, %r75, 16;
	and.b32  	%r77, %r76, 16711680;
	and.b32  	%r78, %r7, -16777216;
	add.s32 	%r79, %r11, %r78;
	and.b32  	%r80, %r79, -16777216;
	or.b32  	%r81, %r80, %r67;
	or.b32  	%r82, %r81, %r72;
	or.b32  	%r83, %r82, %r77;
	st.global.v4.u32 	[%rd42], {%r29, %r47, %r65, %r83};
$L__BB10_4:
	add.s64 	%rd44, %rd44, 4096;
	add.s64 	%rd43, %rd43, 4096;
	add.s64 	%rd42, %rd42, 4096;
	add.s64 	%rd41, %rd41, 256;
	add.s64 	%rd40, %rd40, -1;
	setp.ne.s64 	%p3, %rd40, 0;
	@%p3 bra 	$L__BB10_2;
$L__BB10_5:
	ret;

}
	// .globl	add_n_2817_to_3072__kernel
.visible .entry add_n_2817_to_3072__kernel(
	.param .u64 .ptr .align 1 add_n_2817_to_3072__kernel_param_0,
	.param .u64 .ptr .align 1 add_n_2817_to_3072__kernel_param_1,
	.param .u64 .ptr .align 1 add_n_2817_to_3072__kernel_param_2,
	.param .u64 add_n_2817_to_3072__kernel_param_3
)
.maxntid 256
{
	.reg .pred 	%p<4>;
	.reg .b32 	%r<84>;
	.reg .b64 	%rd<45>;

	ld.param.u64 	%rd16, [add_n_2817_to_3072__kernel_param_0];
	ld.param.u64 	%rd17, [add_n_2817_to_3072__kernel_param_1];
	ld.param.u64 	%rd18, [add_n_2817_to_3072__kernel_param_2];
	ld.param.u64 	%rd19, [add_n_2817_to_3072__kernel_param_3];
	add.s64 	%rd20, %rd19, 3071;
	mul.hi.s64 	%rd21, %rd20, 3074457345618258603;
	shr.u64 	%rd22, %rd21, 63;
	shr.s64 	%rd23, %rd21, 9;
	add.s64 	%rd24, %rd23, %rd22;
	mul.lo.s64 	%rd25, %rd24, 3072;
	sub.s64 	%rd26, %rd20, %rd25;
	shr.s64 	%rd27, %rd26, 63;
	add.s64 	%rd40, %rd27, %rd24;
	setp.lt.s64 	%p1, %rd40, 1;
	@%p1 bra 	$L__BB11_5;
	mov.u32 	%r1, %ctaid.x;
	cvt.u64.u32 	%rd28, %r1;
	mov.u32 	%r2, %tid.x;
	cvt.u64.u32 	%rd29, %r2;
	shl.b32 	%r3, %r2, 4;
	cvt.u64.u32 	%rd30, %r3;
	mul.lo.s64 	%rd31, %rd40, %rd28;
	shl.b64 	%rd32, %rd31, 12;
	or.b64  	%rd33, %rd32, %rd30;
	cvta.to.global.u64 	%rd34, %rd16;
	add.s64 	%rd44, %rd34, %rd33;
	cvta.to.global.u64 	%rd35, %rd17;
	add.s64 	%rd43, %rd35, %rd33;
	cvta.to.global.u64 	%rd36, %rd18;
	add.s64 	%rd42, %rd36, %rd33;
	shl.b64 	%rd37, %rd31, 8;
	or.b64  	%rd38, %rd37, %rd29;
	mul.lo.s64 	%rd39, %rd19, 160;
	sub.s64 	%rd41, %rd38, %rd39;
$L__BB11_2:
	setp.gt.s64 	%p2, %rd41, -1;
	@%p2 bra 	$L__BB11_4;
	ld.global.nc.v4.u32 	{%r4, %r5, %r6, %r7}, [%rd44];
	ld.global.nc.v4.u32 	{%r8, %r9, %r10, %r11}, [%rd43];
	add.s32 	%r12, %r8, %r4;
	and.b32  	%r13, %r12, 255;
	shr.u32 	%r14, %r4, 8;
	shr.u32 	%r15, %r8, 8;
	add.s32 	%r16, %r15, %r14;
	shl.b32 	%r17, %r16, 8;
	and.b32  	%r18, %r17, 65280;
	shr.u32 	%r19, %r4, 16;
	shr.u32 	%r20, %r8, 16;
	add.s32 	%r21, %r20, %r19;
	shl.b32 	%r22, %r21, 16;
	and.b32  	%r23, %r22, 16711680;
	and.b32  	%r24, %r4, -16777216;
	add.s32 	%r25, %r8, %r24;
	and.b32  	%r26, %r25, -16777216;
	or.b32  	%r27, %r26, %r13;
	or.b32  	%r28, %r27, %r18;
	or.b32  	%r29, %r28, %r23;
	add.s32 	%r30, %r9, %r5;
	and.b32  	%r31, %r30, 255;
	shr.u32 	%r32, %r5, 8;
	shr.u32 	%r33, %r9, 8;
	add.s32 	%r34, %r33, %r32;
	shl.b32 	%r35, %r34, 8;
	and.b32  	%r36, %r35, 65280;
	shr.u32 	%r37, %r5, 16;
	shr.u32 	%r38, %r9, 16;
	add.s32 	%r39, %r38, %r37;
	shl.b32 	%r40, %r39, 16;
	and.b32  	%r41, %r40, 16711680;
	and.b32  	%r42, %r5, -16777216;
	add.s32 	%r43, %r9, %r42;
	and.b32  	%r44, %r43, -16777216;
	or.b32  	%r45, %r44, %r31;
	or.b32  	%r46, %r45, %r36;
	or.b32  	%r47, %r46, %r41;
	add.s32 	%r48, %r10, %r6;
	and.b32  	%r49, %r48, 255;
	shr.u32 	%r50, %r6, 8;
	shr.u32 	%r51, %r10, 8;
	add.s32 	%r52, %r51, %r50;
	shl.b32 	%r53, %r52, 8;
	and.b32  	%r54, %r53, 65280;
	shr.u32 	%r55, %r6, 16;
	shr.u32 	%r56, %r10, 16;
	add.s32 	%r57, %r56, %r55;
	shl.b32 	%r58, %r57, 16;
	and.b32  	%r59, %r58, 16711680;
	and.b32  	%r60, %r6, -16777216;
	add.s32 	%r61, %r10, %r60;
	and.b32  	%r62, %r61, -16777216;
	or.b32  	%r63, %r62, %r49;
	or.b32  	%r64, %r63, %r54;
	or.b32  	%r65, %r64, %r59;
	add.s32 	%r66, %r11, %r7;
	and.b32  	%r67, %r66, 255;
	shr.u32 	%r68, %r7, 8;
	shr.u32 	%r69, %r11, 8;
	add.s32 	%r70, %r69, %r68;
	shl.b32 	%r71, %r70, 8;
	and.b32  	%r72, %r71, 65280;
	shr.u32 	%r73, %r7, 16;
	shr.u32 	%r74, %r11, 16;
	add.s32 	%r75, %r74, %r73;
	shl.b32 	%r76, %r75, 16;
	and.b32  	%r77, %r76, 16711680;
	and.b32  	%r78, %r7, -16777216;
	add.s32 	%r79, %r11, %r78;
	and.b32  	%r80, %r79, -16777216;
	or.b32  	%r81, %r80, %r67;
	or.b32  	%r82, %r81, %r72;
	or.b32  	%r83, %r82, %r77;
	st.global.v4.u32 	[%rd42], {%r29, %r47, %r65, %r83};
$L__BB11_4:
	add.s64 	%rd44, %rd44, 4096;
	add.s64 	%rd43, %rd43, 4096;
	add.s64 	%rd42, %rd42, 4096;
	add.s64 	%rd41, %rd41, 256;
	add.s64 	%rd40, %rd40, -1;
	setp.ne.s64 	%p3, %rd40, 0;
	@%p3 bra 	$L__BB11_2;
$L__BB11_5:
	ret;

}
	// .globl	add_n_3073_to_3328__kernel
.visible .entry add_n_3073_to_3328__kernel(
	.param .u64 .ptr .align 1 add_n_3073_to_3328__kernel_param_0,
	.param .u64 .ptr .align 1 add_n_3073_to_3328__kernel_param_1,
	.param .u64 .ptr .align 1 add_n_3073_to_3328__kernel_param_2,
	.param .u64 add_n_3073_to_3328__kernel_param_3
)
.maxntid 256
{
	.reg .pred 	%p<4>;
	.reg .b32 	%r<84>;
	.reg .b64 	%rd<45>;

	ld.param.u64 	%rd16, [add_n_3073_to_3328__kernel_param_0];
	ld.param.u64 	%rd17, [add_n_3073_to_3328__kernel_param_1];
	ld.param.u64 	%rd18, [add_n_3073_to_3328__kernel_param_2];
	ld.param.u64 	%rd19, [add_n_3073_to_3328__kernel_param_3];
	add.s64 	%rd20, %rd19, 3327;
	mul.hi.s64 	%rd21, %rd20, 5675921253449092805;
	shr.u64 	%rd22, %rd21, 63;
	shr.s64 	%rd23, %rd21, 10;
	add.s64 	%rd24, %rd23, %rd22;
	mul.lo.s64 	%rd25, %rd24, 3328;
	sub.s64 	%rd26, %rd20, %rd25;
	shr.s64 	%rd27, %rd26, 63;
	add.s64 	%rd40, %rd27, %rd24;
	setp.lt.s64 	%p1, %rd40, 1;
	@%p1 bra 	$L__BB12_5;
	mov.u32 	%r1, %ctaid.x;
	cvt.u64.u32 	%rd28, %r1;
	mov.u32 	%r2, %tid.x;
	cvt.u64.u32 	%rd29, %r2;
	shl.b32 	%r3, %r2, 4;
	cvt.u64.u32 	%rd30, %r3;
	mul.lo.s64 	%rd31, %rd40, %rd28;
	shl.b64 	%rd32, %rd31, 12;
	or.b64  	%rd33, %rd32, %rd30;
	cvta.to.global.u64 	%rd34, %rd16;
	add.s64 	%rd44, %rd34, %rd33;
	cvta.to.global.u64 	%rd35, %rd17;
	add.s64 	%rd43, %rd35, %rd33;
	cvta.to.global.u64 	%rd36, %rd18;
	add.s64 	%rd42, %rd36, %rd33;
	shl.b64 	%rd37, %rd31, 8;
	or.b64  	%rd38, %rd37, %rd29;
	mul.lo.s64 	%rd39, %rd19, 160;
	sub.s64 	%rd41, %rd38, %rd39;
$L__BB12_2:
	setp.gt.s64 	%p2, %rd41, -1;
	@%p2 bra 	$L__BB12_4;
	ld.global.nc.v4.u32 	{%r4, %r5, %r6, %r7}, [%rd44];
	ld.global.nc.v4.u32 	{%r8, %r9, %r10, %r11}, [%rd43];
	add.s32 	%r12, %r8, %r4;
	and.b32  	%r13, %r12, 255;
	shr.u32 	%r14, %r4, 8;
	shr.u32 	%r15, %r8, 8;
	add.s32 	%r16, %r15, %r14;
	shl.b32 	%r17, %r16, 8;
	and.b32  	%r18, %r17, 65280;
	shr.u32 	%r19, %r4, 16;
	shr.u32 	%r20, %r8, 16;
	add.s32 	%r21, %r20, %r19;
	shl.b32 	%r22, %r21, 16;
	and.b32  	%r23, %r22, 16711680;
	and.b32  	%r24, %r4, -16777216;
	add.s32 	%r25, %r8, %r24;
	and.b32  	%r26, %r25, -16777216;
	or.b32  	%r27, %r26, %r13;
	or.b32  	%r28, %r27, %r18;
	or.b32  	%r29, %r28, %r23;
	add.s32 	%r30, %r9, %r5;
	and.b32  	%r31, %r30, 255;
	shr.u32 	%r32, %r5, 8;
	shr.u32 	%r33, %r9, 8;
	add.s32 	%r34, %r33, %r32;
	shl.b32 	%r35, %r34, 8;
	and.b32  	%r36, %r35, 65280;
	shr.u32 	%r37, %r5, 16;
	shr.u32 	%r38, %r9, 16;
	add.s32 	%r39, %r38, %r37;
	shl.b32 	%r40, %r39, 16;
	and.b32  	%r41, %r40, 16711680;
	and.b32  	%r42, %r5, -16777216;
	add.s32 	%r43, %r9, %r42;
	and.b32  	%r44, %r43, -16777216;
	or.b32  	%r45, %r44, %r31;
	or.b32  	%r46, %r45, %r36;
	or.b32  	%r47, %r46, %r41;
	add.s32 	%r48, %r10, %r6;
	and.b32  	%r49, %r48, 255;
	shr.u32 	%r50, %r6, 8;
	shr.u32 	%r51, %r10, 8;
	add.s32 	%r52, %r51, %r50;
	shl.b32 	%r53, %r52, 8;
	and.b32  	%r54, %r53, 65280;
	shr.u32 	%r55, %r6, 16;
	shr.u32 	%r56, %r10, 16;
	add.s32 	%r57, %r56, %r55;
	shl.b32 	%r58, %r57, 16;
	and.b32  	%r59, %r58, 16711680;
	and.b32  	%r60, %r6, -16777216;
	add.s32 	%r61, %r10, %r60;
	and.b32  	%r62, %r61, -16777216;
	or.b32  	%r63, %r62, %r49;
	or.b32  	%r64, %r63, %r54;
	or.b32  	%r65, %r64, %r59;
	add.s32 	%r66, %r11, %r7;
	and.b32  	%r67, %r66, 255;
	shr.u32 	%r68, %r7, 8;
	shr.u32 	%r69, %r11, 8;
	add.s32 	%r70, %r69, %r68;
	shl.b32 	%r71, %r70, 8;
	and.b32  	%r72, %r71, 65280;
	shr.u32 	%r73, %r7, 16;
	shr.u32 	%r74, %r11, 16;
	add.s32 	%r75, %r74, %r73;
	shl.b32 	%r76, %r75, 16;
	and.b32  	%r77, %r76, 16711680;
	and.b32  	%r78, %r7, -16777216;
	add.s32 	%r79, %r11, %r78;
	and.b32  	%r80, %r79, -16777216;
	or.b32  	%r81, %r80, %r67;
	or.b32  	%r82, %r81, %r72;
	or.b32  	%r83, %r82, %r77;
	st.global.v4.u32 	[%rd42], {%r29, %r47, %r65, %r83};
$L__BB12_4:
	add.s64 	%rd44, %rd44, 4096;
	add.s64 	%rd43, %rd43, 4096;
	add.s64 	%rd42, %rd42, 4096;
	add.s64 	%rd41, %rd41, 256;
	add.s64 	%rd40, %rd40, -1;
	setp.ne.s64 	%p3, %rd40, 0;
	@%p3 bra 	$L__BB12_2;
$L__BB12_5:
	ret;

}
	// .globl	add_n_3329_to_3584__kernel
.visible .entry add_n_3329_to_3584__kernel(
	.param .u64 .ptr .align 1 add_n_3329_to_3584__kernel_param_0,
	.param .u64 .ptr .align 1 add_n_3329_to_3584__kernel_param_1,
	.param .u64 .ptr .align 1 add_n_3329_to_3584__kernel_param_2,
	.param .u64 add_n_3329_to_3584__kernel_param_3
)
.maxntid 256
{
	.reg .pred 	%p<4>;
	.reg .b32 	%r<84>;
	.reg .b64 	%rd<45>;

	ld.param.u64 	%rd16, [add_n_3329_to_3584__kernel_param_0];
	ld.param.u64 	%rd17, [add_n_3329_to_3584__kernel_param_1];
	ld.param.u64 	%rd18, [add_n_3329_to_3584__kernel_param_2];
	ld.param.u64 	%rd19, [add_n_3329_to_3584__kernel_param_3];
	add.s64 	%rd20, %rd19, 3583;
	mul.hi.s64 	%rd21, %rd20, 5270498306774157605;
	shr.u64 	%rd22, %rd21, 63;
	shr.s64 	%rd23, %rd21, 10;
	add.s64 	%rd24, %rd23, %rd22;
	mul.lo.s64 	%rd25, %rd24, 3584;
	sub.s64 	%rd26, %rd20, %rd25;
	shr.s64 	%rd27, %rd26, 63;
	add.s64 	%rd40, %rd27, %rd24;
	setp.lt.s64 	%p1, %rd40, 1;
	@%p1 bra 	$L__BB13_5;
	mov.u32 	%r1, %ctaid.x;
	cvt.u64.u32 	%rd28, %r1;
	mov.u32 	%r2, %tid.x;
	cvt.u64.u32 	%rd29, %r2;
	shl.b32 	%r3, %r2, 4;
	cvt.u64.u32 	%rd30, %r3;
	mul.lo.s64 	%rd31, %rd40, %rd28;
	shl.b64 	%rd32, %rd31, 12;
	or.b64  	%rd33, %rd32, %rd30;
	cvta.to.global.u64 	%rd34, %rd16;
	add.s64 	%rd44, %rd34, %rd33;
	cvta.to.global.u64 	%rd35, %rd17;
	add.s64 	%rd43, %rd35, %rd33;
	cvta.to.global.u64 	%rd36, %rd18;
	add.s64 	%rd42, %rd36, %rd33;
	shl.b64 	%rd37, %rd31, 8;
	or.b64  	%rd38, %rd37, %rd29;
	mul.lo.s64 	%rd39, %rd19, 160;
	sub.s64 	%rd41, %rd38, %rd39;
$L__BB13_2:
	setp.gt.s64 	%p2, %rd41, -1;
	@%p2 bra 	$L__BB13_4;
	ld.global.nc.v4.u32 	{%r4, %r5, %r6, %r7}, [%rd44];
	ld.global.nc.v4.u32 	{%r8, %r9, %r10, %r11}, [%rd43];
	add.s32 	%r12, %r8, %r4;
	and.b32  	%r13, %r12, 255;
	shr.u32 	%r14, %r4, 8;
	shr.u32 	%r15, %r8, 8;
	add.s32 	%r16, %r15, %r14;
	shl.b32 	%r17, %r16, 8;
	and.b32  	%r18, %r17, 65280;
	shr.u32 	%r19, %r4, 16;
	shr.u32 	%r20, %r8, 16;
	add.s32 	%r21, %r20, %r19;
	shl.b32 	%r22, %r21, 16;
	and.b32  	%r23, %r22, 16711680;
	and.b32  	%r24, %r4, -16777216;
	add.s32 	%r25, %r8, %r24;
	and.b32  	%r26, %r25, -16777216;
	or.b32  	%r27, %r26, %r13;
	or.b32  	%r28, %r27, %r18;
	or.b32  	%r29, %r28, %r23;
	add.s32 	%r30, %r9, %r5;
	and.b32  	%r31, %r30, 255;
	shr.u32 	%r32, %r5, 8;
	shr.u32 	%r33, %r9, 8;
	add.s32 	%r34, %r33, %r32;
	shl.b32 	%r35, %r34, 8;
	and.b32  	%r36, %r35, 65280;
	shr.u32 	%r37, %r5, 16;
	shr.u32 	%r38, %r9, 16;
	add.s32 	%r39, %r38, %r37;
	shl.b32 	%r40, %r39, 16;
	and.b32  	%r41, %r40, 16711680;
	and.b32  	%r42, %r5, -16777216;
	add.s32 	%r43, %r9, %r42;
	and.b32  	%r44, %r43, -16777216;
	or.b32  	%r45, %r44, %r31;
	or.b32  	%r46, %r45, %r36;
	or.b32  	%r47, %r46, %r41;
	add.s32 	%r48, %r10, %r6;
	and.b32  	%r49, %r48, 255;
	shr.u32 	%r50, %r6, 8;
	shr.u32 	%r51, %r10, 8;
	add.s32 	%r52, %r51, %r50;
	shl.b32 	%r53, %r52, 8;
	and.b32  	%r54, %r53, 65280;
	shr.u32 	%r55, %r6, 16;
	shr.u32 	%r56, %r10, 16;
	add.s32 	%r57, %r56, %r55;
	shl.b32 	%r58, %r57, 16;
	and.b32  	%r59, %r58, 16711680;
	and.b32  	%r60, %r6, -16777216;
	add.s32 	%r61, %r10, %r60;
	and.b32  	%r62, %r61, -16777216;
	or.b32  	%r63, %r62, %r49;
	or.b32  	%r64, %r63, %r54;
	or.b32  	%r65, %r64, %r59;
	add.s32 	%r66, %r11, %r7;
	and.b32  	%r67, %r66, 255;
	shr.u32 	%r68, %r7, 8;
	shr.u32 	%r69, %r11, 8;
	add.s32 	%r70, %r69, %r68;
	shl.b32 	%r71, %r70, 8;
	and.b32  	%r72, %r71, 65280;
	shr.u32 	%r73, %r7, 16;
	shr.u32 	%r74, %r11, 16;
	add.s32 	%r75, %r74, %r73;
	shl.b32 	%r76, %r75, 16;
	and.b32  	%r77, %r76, 16711680;
	and.b32  	%r78, %r7, -16777216;
	add.s32 	%r79, %r11, %r78;
	and.b32  	%r80, %r79, -16777216;
	or.b32  	%r81, %r80, %r67;
	or.b32  	%r82, %r81, %r72;
	or.b32  	%r83, %r82, %r77;
	st.global.v4.u32 	[%rd42], {%r29, %r47, %r65, %r83};
$L__BB13_4:
	add.s64 	%rd44, %rd44, 4096;
	add.s64 	%rd43, %rd43, 4096;
	add.s64 	%rd42, %rd42, 4096;
	add.s64 	%rd41, %rd41, 256;
	add.s64 	%rd40, %rd40, -1;
	setp.ne.s64 	%p3, %rd40, 0;
	@%p3 bra 	$L__BB13_2;
$L__BB13_5:
	ret;

}
	// .globl	add_n_3585_to_3840__kernel
.visible .entry add_n_3585_to_3840__kernel(
	.param .u64 .ptr .align 1 add_n_3585_to_3840__kernel_param_0,
	.param .u64 .ptr .align 1 add_n_3585_to_3840__kernel_param_1,
	.param .u64 .ptr .align 1 add_n_3585_to_3840__kernel_param_2,
	.param .u64 add_n_3585_to_3840__kernel_param_3
)
.maxntid 256
{
	.reg .pred 	%p<4>;
	.reg .b32 	%r<84>;
	.reg .b64 	%rd<46>;

	ld.param.u64 	%rd16, [add_n_3585_to_3840__kernel_param_0];
	ld.param.u64 	%rd17, [add_n_3585_to_3840__kernel_param_1];
	ld.param.u64 	%rd18, [add_n_3585_to_3840__kernel_param_2];
	ld.param.u64 	%rd19, [add_n_3585_to_3840__kernel_param_3];
	add.s64 	%rd20, %rd19, 3839;
	mul.hi.s64 	%rd21, %rd20, -8608480567731124087;
	add.s64 	%rd22, %rd21, %rd20;
	shr.u64 	%rd23, %rd22, 63;
	shr.s64 	%rd24, %rd22, 11;
	add.s64 	%rd25, %rd24, %rd23;
	mul.lo.s64 	%rd26, %rd25, 3840;
	sub.s64 	%rd27, %rd20, %rd26;
	shr.s64 	%rd28, %rd27, 63;
	add.s64 	%rd41, %rd28, %rd25;
	setp.lt.s64 	%p1, %rd41, 1;
	@%p1 bra 	$L__BB14_5;
	mov.u32 	%r1, %ctaid.x;
	cvt.u64.u32 	%rd29, %r1;
	mov.u32 	%r2, %tid.x;
	cvt.u64.u32 	%rd30, %r2;
	shl.b32 	%r3, %r2, 4;
	cvt.u64.u32 	%rd31, %r3;
	mul.lo.s64 	%rd32, %rd41, %rd29;
	shl.b64 	%rd33, %rd32, 12;
	or.b64  	%rd34, %rd33, %rd31;
	cvta.to.global.u64 	%rd35, %rd16;
	add.s64 	%rd45, %rd35, %rd34;
	cvta.to.global.u64 	%rd36, %rd17;
	add.s64 	%rd44, %rd36, %rd34;
	cvta.to.global.u64 	%rd37, %rd18;
	add.s64 	%rd43, %rd37, %rd34;
	shl.b64 	%rd38, %rd32, 8;
	or.b64  	%rd39, %rd38, %rd30;
	mul.lo.s64 	%rd40, %rd19, 160;
	sub.s64 	%rd42, %rd39, %rd40;
$L__BB14_2:
	setp.gt.s64 	%p2, %rd42, -1;
	@%p2 bra 	$L__BB14_4;
	ld.global.nc.v4.u32 	{%r4, %r5, %r6, %r7}, [%rd45];
	ld.global.nc.v4.u32 	{%r8, %r9, %r10, %r11}, [%rd44];
	add.s32 	%r12, %r8, %r4;
	and.b32  	%r13, %r12, 255;
	shr.u32 	%r14, %r4, 8;
	shr.u32 	%r15, %r8, 8;
	add.s32 	%r16, %r15, %r14;
	shl.b32 	%r17, %r16, 8;
	and.b32  	%r18, %r17, 65280;
	shr.u32 	%r19, %r4, 16;
	shr.u32 	%r20, %r8, 16;
	add.s32 	%r21, %r20, %r19;
	shl.b32 	%r22, %r21, 16;
	and.b32  	%r23, %r22, 16711680;
	and.b32  	%r24, %r4, -16777216;
	add.s32 	%r25, %r8, %r24;
	and.b32  	%r26, %r25, -16777216;
	or.b32  	%r27, %r26, %r13;
	or.b32  	%r28, %r27, %r18;
	or.b32  	%r29, %r28, %r23;
	add.s32 	%r30, %r9, %r5;
	and.b32  	%r31, %r30, 255;
	shr.u32 	%r32, %r5, 8;
	shr.u32 	%r33, %r9, 8;
	add.s32 	%r34, %r33, %r32;
	shl.b32 	%r35, %r34, 8;
	and.b32  	%r36, %r35, 65280;
	shr.u32 	%r37, %r5, 16;
	shr.u32 	%r38, %r9, 16;
	add.s32 	%r39, %r38, %r37;
	shl.b32 	%r40, %r39, 16;
	and.b32  	%r41, %r40, 16711680;
	and.b32  	%r42, %r5, -16777216;
	add.s32 	%r43, %r9, %r42;
	and.b32  	%r44, %r43, -16777216;
	or.b32  	%r45, %r44, %r31;
	or.b32  	%r46, %r45, %r36;
	or.b32  	%r47, %r46, %r41;
	add.s32 	%r48, %r10, %r6;
	and.b32  	%r49, %r48, 255;
	shr.u32 	%r50, %r6, 8;
	shr.u32 	%r51, %r10, 8;
	add.s32 	%r52, %r51, %r50;
	shl.b32 	%r53, %r52, 8;
	and.b32  	%r54, %r53, 65280;
	shr.u32 	%r55, %r6, 16;
	shr.u32 	%r56, %r10, 16;
	add.s32 	%r57, %r56, %r55;
	shl.b32 	%r58, %r57, 16;
	and.b32  	%r59, %r58, 16711680;
	and.b32  	%r60, %r6, -16777216;
	add.s32 	%r61, %r10, %r60;
	and.b32  	%r62, %r61, -16777216;
	or.b32  	%r63, %r62, %r49;
	or.b32  	%r64, %r63, %r54;
	or.b32  	%r65, %r64, %r59;
	add.s32 	%r66, %r11, %r7;
	and.b32  	%r67, %r66, 255;
	shr.u32 	%r68, %r7, 8;
	shr.u32 	%r69, %r11, 8;
	add.s32 	%r70, %r69, %r68;
	shl.b32 	%r71, %r70, 8;
	and.b32  	%r72, %r71, 65280;
	shr.u32 	%r73, %r7, 16;
	shr.u32 	%r74, %r11, 16;
	add.s32 	%r75, %r74, %r73;
	shl.b32 	%r76, %r75, 16;
	and.b32  	%r77, %r76, 16711680;
	and.b32  	%r78, %r7, -16777216;
	add.s32 	%r79, %r11, %r78;
	and.b32  	%r80, %r79, -16777216;
	or.b32  	%r81, %r80, %r67;
	or.b32  	%r82, %r81, %r72;
	or.b32  	%r83, %r82, %r77;
	st.global.v4.u32 	[%rd43], {%r29, %r47, %r65, %r83};
$L__BB14_4:
	add.s64 	%rd45, %rd45, 4096;
	add.s64 	%rd44, %rd44, 4096;
	add.s64 	%rd43, %rd43, 4096;
	add.s64 	%rd42, %rd42, 256;
	add.s64 	%rd41, %rd41, -1;
	setp.ne.s64 	%p3, %rd41, 0;
	@%p3 bra 	$L__BB14_2;
$L__BB14_5:
	ret;

}
	// .globl	add_n_3841_to_4096__kernel
.visible .entry add_n_3841_to_4096__kernel(
	.param .u64 .ptr .align 1 add_n_3841_to_4096__kernel_param_0,
	.param .u64 .ptr .align 1 add_n_3841_to_4096__kernel_param_1,
	.param .u64 .ptr .align 1 add_n_3841_to_4096__kernel_param_2,
	.param .u64 add_n_3841_to_4096__kernel_param_3
)
.maxntid 256
{
	.reg .pred 	%p<4>;
	.reg .b32 	%r<84>;
	.reg .b64 	%rd<38>;

	ld.param.u64 	%rd16, [add_n_3841_to_4096__kernel_param_0];
	ld.param.u64 	%rd17, [add_n_3841_to_4096__kernel_param_1];
	ld.param.u64 	%rd18, [add_n_3841_to_4096__kernel_param_2];
	ld.param.u64 	%rd19, [add_n_3841_to_4096__kernel_param_3];
	add.s64 	%rd20, %rd19, 4095;
	shr.s64 	%rd33, %rd20, 12;
	setp.lt.s64 	%p1, %rd33, 1;
	@%p1 bra 	$L__BB15_5;
	mov.u32 	%r1, %ctaid.x;
	cvt.u64.u32 	%rd21, %r1;
	mov.u32 	%r2, %tid.x;
	cvt.u64.u32 	%rd22, %r2;
	shl.b32 	%r3, %r2, 4;
	cvt.u64.u32 	%rd23, %r3;
	mul.lo.s64 	%rd24, %rd33, %rd21;
	shl.b64 	%rd25, %rd24, 12;
	or.b64  	%rd26, %rd25, %rd23;
	cvta.to.global.u64 	%rd27, %rd16;
	add.s64 	%rd37, %rd27, %rd26;
	cvta.to.global.u64 	%rd28, %rd17;
	add.s64 	%rd36, %rd28, %rd26;
	cvta.to.global.u64 	%rd29, %rd18;
	add.s64 	%rd35, %rd29, %rd26;
	shl.b64 	%rd30, %rd24, 8;
	or.b64  	%rd31, %rd30, %rd22;
	mul.lo.s64 	%rd32, %rd19, 160;
	sub.s64 	%rd34, %rd31, %rd32;
$L__BB15_2:
	setp.gt.s64 	%p2, %rd34, -1;
	@%p2 bra 	$L__BB15_4;
	ld.global.nc.v4.u32 	{%r4, %r5, %r6, %r7}, [%rd37];
	ld.global.nc.v4.u32 	{%r8, %r9, %r10, %r11}, [%rd36];
	add.s32 	%r12, %r8, %r4;
	and.b32  	%r13, %r12, 255;
	shr.u32 	%r14, %r4, 8;
	shr.u32 	%r15, %r8, 8;
	add.s32 	%r16, %r15, %r14;
	shl.b32 	%r17, %r16, 8;
	and.b32  	%r18, %r17, 65280;
	shr.u32 	%r19, %r4, 16;
	shr.u32 	%r20, %r8, 16;
	add.s32 	%r21, %r20, %r19;
	shl.b32 	%r22, %r21, 16;
	and.b32  	%r23, %r22, 16711680;
	and.b32  	%r24, %r4, -16777216;
	add.s32 	%r25, %r8, %r24;
	and.b32  	%r26, %r25, -16777216;
	or.b32  	%r27, %r26, %r13;
	or.b32  	%r28, %r27, %r18;
	or.b32  	%r29, %r28, %r23;
	add.s32 	%r30, %r9, %r5;
	and.b32  	%r31, %r30, 255;
	shr.u32 	%r32, %r5, 8;
	shr.u32 	%r33, %r9, 8;
	add.s32 	%r34, %r33, %r32;
	shl.b32 	%r35, %r34, 8;
	and.b32  	%r36, %r35, 65280;
	shr.u32 	%r37, %r5, 16;
	shr.u32 	%r38, %r9, 16;
	add.s32 	%r39, %r38, %r37;
	shl.b32 	%r40, %r39, 16;
	and.b32  	%r41, %r40, 16711680;
	and.b32  	%r42, %r5, -16777216;
	add.s32 	%r43, %r9, %r42;
	and.b32  	%r44, %r43, -16777216;
	or.b32  	%r45, %r44, %r31;
	or.b32  	%r46, %r45, %r36;
	or.b32  	%r47, %r46, %r41;
	add.s32 	%r48, %r10, %r6;
	and.b32  	%r49, %r48, 255;
	shr.u32 	%r50, %r6, 8;
	shr.u32 	%r51, %r10, 8;
	add.s32 	%r52, %r51, %r50;
	shl.b32 	%r53, %r52, 8;
	and.b32  	%r54, %r53, 65280;
	shr.u32 	%r55, %r6, 16;
	shr.u32 	%r56, %r10, 16;
	add.s32 	%r57, %r56, %r55;
	shl.b32 	%r58, %r57, 16;
	and.b32  	%r59, %r58, 16711680;
	and.b32  	%r60, %r6, -16777216;
	add.s32 	%r61, %r10, %r60;
	and.b32  	%r62, %r61, -16777216;
	or.b32  	%r63, %r62, %r49;
	or.b32  	%r64, %r63, %r54;
	or.b32  	%r65, %r64, %r59;
	add.s32 	%r66, %r11, %r7;
	and.b32  	%r67, %r66, 255;
	shr.u32 	%r68, %r7, 8;
	shr.u32 	%r69, %r11, 8;
	add.s32 	%r70, %r69, %r68;
	shl.b32 	%r71, %r70, 8;
	and.b32  	%r72, %r71, 65280;
	shr.u32 	%r73, %r7, 16;
	shr.u32 	%r74, %r11, 16;
	add.s32 	%r75, %r74, %r73;
	shl.b32 	%r76, %r75, 16;
	and.b32  	%r77, %r76, 16711680;
	and.b32  	%r78, %r7, -16777216;
	add.s32 	%r79, %r11, %r78;
	and.b32  	%r80, %r79, -16777216;
	or.b32  	%r81, %r80, %r67;
	or.b32  	%r82, %r81, %r72;
	or.b32  	%r83, %r82, %r77;
	st.global.v4.u32 	[%rd35], {%r29, %r47, %r65, %r83};
$L__BB15_4:
	add.s64 	%rd37, %rd37, 4096;
	add.s64 	%rd36, %rd36, 4096;
	add.s64 	%rd35, %rd35, 4096;
	add.s64 	%rd34, %rd34, 256;
	add.s64 	%rd33, %rd33, -1;
	setp.ne.s64 	%p3, %rd33, 0;
	@%p3 bra 	$L__BB15_2;
$L__BB15_5:
	ret;

}


// ===== COMPILED SASS (sm_100) =====

	.target	sm_100

	.elftype	@"ET_EXEC"


//--------------------- .note.nv.tkinfo           --------------------------
	.section	.note.nv.tkinfo,"",@"SHT_NOTE"
	.sectionflags	@"SHF_NOTE_NV_TKINFO"
	.tkinfo
        /*0018*/ 	.word	0x00000002
        /*0030*/ 	.string	""
        /*0030*/ 	.string	"ptxas"
        /*0030*/ 	.string	"Cuda compilation tools, release 13.0, V13.0.88"
        /*0030*/ 	.string	"Build cuda_13.0.r13.0/compiler.36424714_0"
        /*0030*/ 	.string	"-arch sm_100 -m 64 "



//--------------------- .note.nv.cuinfo           --------------------------
	.section	.note.nv.cuinfo,"",@"SHT_NOTE"
	.sectionflags	@"SHF_NOTE_NV_CUINFO"
        /*0018*/ 	.short	0x0002
        /*001a*/ 	.short	0x0064
        /*001c*/ 	.short	0x0082
	.zero		2


//--------------------- .nv.info                  --------------------------
	.section	.nv.info,"",@"SHT_CUDA_INFO"
	.align	4


	//----- nvinfo : EIATTR_REGCOUNT
	.align		4
        /*0000*/ 	.byte	0x04, 0x2f
        /*0002*/ 	.short	(.L_1 - .L_0)
	.align		4
.L_0:
        /*0004*/ 	.word	index@(add_n_1_to_256__kernel)
        /*0008*/ 	.word	0x00000020


	//----- nvinfo : EIATTR_FRAME_SIZE
	.align		4
.L_1:
        /*000c*/ 	.byte	0x04, 0x11
        /*000e*/ 	.short	(.L_3 - .L_2)
	.align		4
.L_2:
        /*0010*/ 	.word	index@(add_n_1_to_256__kernel)
        /*0014*/ 	.word	0x00000000


	//----- nvinfo : EIATTR_REGCOUNT
	.align		4
.L_3:
        /*0018*/ 	.byte	0x04, 0x2f
        /*001a*/ 	.short	(.L_5 - .L_4)
	.align		4
.L_4:
        /*001c*/ 	.word	index@(add_n_257_to_512__kernel)
        /*0020*/ 	.word	0x00000020


	//----- nvinfo : EIATTR_FRAME_SIZE
	.align		4
.L_5:
        /*0024*/ 	.byte	0x04, 0x11
        /*0026*/ 	.short	(.L_7 - .L_6)
	.align		4
.L_6:
        /*0028*/ 	.word	index@(add_n_257_to_512__kernel)
        /*002c*/ 	.word	0x00000000


	//----- nvinfo : EIATTR_REGCOUNT
	.align		4
.L_7:
        /*0030*/ 	.byte	0x04, 0x2f
        /*0032*/ 	.short	(.L_9 - .L_8)
	.align		4
.L_8:
        /*0034*/ 	.word	index@(add_n_513_to_768__kernel)
        /*0038*/ 	.word	0x00000020


	//----- nvinfo : EIATTR_FRAME_SIZE
	.align		4
.L_9:
        /*003c*/ 	.byte	0x04, 0x11
        /*003e*/ 	.short	(.L_11 - .L_10)
	.align		4
.L_10:
        /*0040*/ 	.word	index@(add_n_513_to_768__kernel)
        /*0044*/ 	.word	0x00000000


	//----- nvinfo : EIATTR_REGCOUNT
	.align		4
.L_11:
        /*0048*/ 	.byte	0x04, 0x2f
        /*004a*/ 	.short	(.L_13 - .L_12)
	.align		4
.L_12:
        /*004c*/ 	.word	index@(add_n_769_to_1024__kernel)
        /*0050*/ 	.word	0x00000020


	//----- nvinfo : EIATTR_FRAME_SIZE
	.align		4
.L_13:
        /*0054*/ 	.byte	0x04, 0x11
        /*0056*/ 	.short	(.L_15 - .L_14)
	.align		4
.L_14:
        /*0058*/ 	.word	index@(add_n_769_to_1024__kernel)
        /*005c*/ 	.word	0x00000000


	//----- nvinfo : EIATTR_REGCOUNT
	.align		4
.L_15:
        /*0060*/ 	.byte	0x04, 0x2f
        /*0062*/ 	.short	(.L_17 - .L_16)
	.align		4
.L_16:
        /*0064*/ 	.word	index@(add_n_1025_to_1280__kernel)
        /*0068*/ 	.word	0x00000020


	//----- nvinfo : EIATTR_FRAME_SIZE
	.align		4
.L_17:
        /*006c*/ 	.byte	0x04, 0x11
        /*006e*/ 	.short	(.L_19 - .L_18)
	.align		4
.L_18:
        /*0070*/ 	.word	index@(add_n_1025_to_1280__kernel)
        /*0074*/ 	.word	0x00000000


	//----- nvinfo : EIATTR_REGCOUNT
	.align		4
.L_19:
        /*0078*/ 	.byte	0x04, 0x2f
        /*007a*/ 	.short	(.L_21 - .L_20)
	.align		4
.L_20:
        /*007c*/ 	.word	index@(add_n_1281_to_1536__kernel)
        /*0080*/ 	.word	0x00000020


	//----- nvinfo : EIATTR_FRAME_SIZE
	.align		4
.L_21:
        /*0084*/ 	.byte	0x04, 0x11
        /*0086*/ 	.short	(.L_23 - .L_22)
	.align		4
.L_22:
        /*0088*/ 	.word	index@(add_n_1281_to_1536__kernel)
        /*008c*/ 	.word	0x00000000


	//----- nvinfo : EIATTR_REGCOUNT
	.align		4
.L_23:
        /*0090*/ 	.byte	0x04, 0x2f
        /*0092*/ 	.short	(.L_25 - .L_24)
	.align		4
.L_24:
        /*0094*/ 	.word	index@(add_n_1537_to_1792__kernel)
        /*0098*/ 	.word	0x00000020


	//----- nvinfo : EIATTR_FRAME_SIZE
	.align		4
.L_25:
        /*009c*/ 	.byte	0x04, 0x11
        /*009e*/ 	.short	(.L_27 - .L_26)
	.align		4
.L_26:
        /*00a0*/ 	.word	index@(add_n_1537_to_1792__kernel)
        /*00a4*/ 	.word	0x00000000


	//----- nvinfo : EIATTR_REGCOUNT
	.align		4
.L_27:
        /*00a8*/ 	.byte	0x04, 0x2f
        /*00aa*/ 	.short	(.L_29 - .L_28)
	.align		4
.L_28:
        /*00ac*/ 	.word	index@(add_n_1793_to_2048__kernel)
        /*00b0*/ 	.word	0x00000020


	//----- nvinfo : EIATTR_FRAME_SIZE
	.align		4
.L_29:
        /*00b4*/ 	.byte	0x04, 0x11
        /*00b6*/ 	.short	(.L_31 - .L_30)
	.align		4
.L_30:
        /*00b8*/ 	.word	index@(add_n_1793_to_2048__kernel)
        /*00bc*/ 	.word	0x00000000


	//----- nvinfo : EIATTR_REGCOUNT
	.align		4
.L_31:
        /*00c0*/ 	.byte	0x04, 0x2f
        /*00c2*/ 	.short	(.L_33 - .L_32)
	.align		4
.L_32:
        /*00c4*/ 	.word	index@(add_n_2049_to_2304__kernel)
        /*00c8*/ 	.word	0x00000020


	//----- nvinfo : EIATTR_FRAME_SIZE
	.align		4
.L_33:
        /*00cc*/ 	.byte	0x04, 0x11
        /*00ce*/ 	.short	(.L_35 - .L_34)
	.align		4
.L_34:
        /*00d0*/ 	.word	index@(add_n_2049_to_2304__kernel)
        /*00d4*/ 	.word	0x00000000


	//----- nvinfo : EIATTR_REGCOUNT
	.align		4
.L_35:
        /*00d8*/ 	.byte	0x04, 0x2f
        /*00da*/ 	.short	(.L_37 - .L_36)
	.align		4
.L_36:
        /*00dc*/ 	.word	index@(add_n_2305_to_2560__kernel)
        /*00e0*/ 	.word	0x00000020


	//----- nvinfo : EIATTR_FRAME_SIZE
	.align		4
.L_37:
        /*00e4*/ 	.byte	0x04, 0x11
        /*00e6*/ 	.short	(.L_39 - .L_38)
	.align		4
.L_38:
        /*00e8*/ 	.word	index@(add_n_2305_to_2560__kernel)
        /*00ec*/ 	.word	0x00000000


	//----- nvinfo : EIATTR_REGCOUNT
	.align		4
.L_39:
        /*00f0*/ 	.byte	0x04, 0x2f
        /*00f2*/ 	.short	(.L_41 - .L_40)
	.align		4
.L_40:
        /*00f4*/ 	.word	index@(add_n_2561_to_2816__kernel)
        /*00f8*/ 	.word	0x00000020


	//----- nvinfo : EIATTR_FRAME_SIZE
	.align		4
.L_41:
        /*00fc*/ 	.byte	0x04, 0x11
        /*00fe*/ 	.short	(.L_43 - .L_42)
	.align		4
.L_42:
        /*0100*/ 	.word	index@(add_n_2561_to_2816__kernel)
        /*0104*/ 	.word	0x00000000


	//----- nvinfo : EIATTR_REGCOUNT
	.align		4
.L_43:
        /*0108*/ 	.byte	0x04, 0x2f
        /*010a*/ 	.short	(.L_45 - .L_44)
	.align		4
.L_44:
        /*010c*/ 	.word	index@(add_n_2817_to_3072__kernel)
        /*0110*/ 	.word	0x00000020


	//----- nvinfo : EIATTR_FRAME_SIZE
	.align		4
.L_45:
        /*0114*/ 	.byte	0x04, 0x11
        /*0116*/ 	.short	(.L_47 - .L_46)
	.align		4
.L_46:
        /*0118*/ 	.word	index@(add_n_2817_to_3072__kernel)
        /*011c*/ 	.word	0x00000000


	//----- nvinfo : EIATTR_REGCOUNT
	.align		4
.L_47:
        /*0120*/ 	.byte	0x04, 0x2f
        /*0122*/ 	.short	(.L_49 - .L_48)
	.align		4
.L_48:
        /*0124*/ 	.word	index@(add_n_3073_to_3328__kernel)
        /*0128*/ 	.word	0x00000020


	//----- nvinfo : EIATTR_FRAME_SIZE
	.align		4
.L_49:
        /*012c*/ 	.byte	0x04, 0x11
        /*012e*/ 	.short	(.L_51 - .L_50)
	.align		4
.L_50:
        /*0130*/ 	.word	index@(add_n_3073_to_3328__kernel)
        /*0134*/ 	.word	0x00000000


	//----- nvinfo : EIATTR_REGCOUNT
	.align		4
.L_51:
        /*0138*/ 	.byte	0x04, 0x2f
        /*013a*/ 	.short	(.L_53 - .L_52)
	.align		4
.L_52:
        /*013c*/ 	.word	index@(add_n_3329_to_3584__kernel)
        /*0140*/ 	.word	0x00000020


	//----- nvinfo : EIATTR_FRAME_SIZE
	.align		4
.L_53:
        /*0144*/ 	.byte	0x04, 0x11
        /*0146*/ 	.short	(.L_55 - .L_54)
	.align		4
.L_54:
        /*0148*/ 	.word	index@(add_n_3329_to_3584__kernel)
        /*014c*/ 	.word	0x00000000


	//----- nvinfo : EIATTR_REGCOUNT
	.align		4
.L_55:
        /*0150*/ 	.byte	0x04, 0x2f
        /*0152*/ 	.short	(.L_57 - .L_56)
	.align		4
.L_56:
        /*0154*/ 	.word	index@(add_n_3585_to_3840__kernel)
        /*0158*/ 	.word	0x00000020


	//----- nvinfo : EIATTR_FRAME_SIZE
	.align		4
.L_57:
        /*015c*/ 	.byte	0x04, 0x11
        /*015e*/ 	.short	(.L_59 - .L_58)
	.align		4
.L_58:
        /*0160*/ 	.word	index@(add_n_3585_to_3840__kernel)
        /*0164*/ 	.word	0x00000000


	//----- nvinfo : EIATTR_REGCOUNT
	.align		4
.L_59:
        /*0168*/ 	.byte	0x04, 0x2f
        /*016a*/ 	.short	(.L_61 - .L_60)
	.align		4
.L_60:
        /*016c*/ 	.word	index@(add_n_3841_to_4096__kernel)
        /*0170*/ 	.word	0x00000020


	//----- nvinfo : EIATTR_FRAME_SIZE
	.align		4
.L_61:
        /*0174*/ 	.byte	0x04, 0x11
        /*0176*/ 	.short	(.L_63 - .L_62)
	.align		4
.L_62:
        /*0178*/ 	.word	index@(add_n_3841_to_4096__kernel)
        /*017c*/ 	.word	0x00000000


	//----- nvinfo : EIATTR_MIN_STACK_SIZE
	.align		4
.L_63:
        /*0180*/ 	.byte	0x04, 0x12
        /*0182*/ 	.short	(.L_65 - .L_64)
	.align		4
.L_64:
        /*0184*/ 	.word	index@(add_n_3841_to_4096__kernel)
        /*0188*/ 	.word	0x00000000


	//----- nvinfo : EIATTR_MIN_STACK_SIZE
	.align		4
.L_65:
        /*018c*/ 	.byte	0x04, 0x12
        /*018e*/ 	.short	(.L_67 - .L_66)
	.align		4
.L_66:
        /*0190*/ 	.word	index@(add_n_3585_to_3840__kernel)
        /*0194*/ 	.word	0x00000000


	//----- nvinfo : EIATTR_MIN_STACK_SIZE
	.align		4
.L_67:
        /*0198*/ 	.byte	0x04, 0x12
        /*019a*/ 	.short	(.L_69 - .L_68)
	.align		4
.L_68:
        /*019c*/ 	.word	index@(add_n_3329_to_3584__kernel)
        /*01a0*/ 	.word	0x00000000


	//----- nvinfo : EIATTR_MIN_STACK_SIZE
	.align		4
.L_69:
        /*01a4*/ 	.byte	0x04, 0x12
        /*01a6*/ 	.short	(.L_71 - .L_70)
	.align		4
.L_70:
        /*01a8*/ 	.word	index@(add_n_3073_to_3328__kernel)
        /*01ac*/ 	.word	0x00000000


	//----- nvinfo : EIATTR_MIN_STACK_SIZE
	.align		4
.L_71:
        /*01b0*/ 	.byte	0x04, 0x12
        /*01b2*/ 	.short	(.L_73 - .L_72)
	.align		4
.L_72:
        /*01b4*/ 	.word	index@(add_n_2817_to_3072__kernel)
        /*01b8*/ 	.word	0x00000000


	//----- nvinfo : EIATTR_MIN_STACK_SIZE
	.align		4
.L_73:
        /*01bc*/ 	.byte	0x04, 0x12
        /*01be*/ 	.short	(.L_75 - .L_74)
	.align		4
.L_74:
        /*01c0*/ 	.word	index@(add_n_2561_to_2816__kernel)
        /*01c4*/ 	.word	0x00000000


	//----- nvinfo : EIATTR_MIN_STACK_SIZE
	.align		4
.L_75:
        /*01c8*/ 	.byte	0x04, 0x12
        /*01ca*/ 	.short	(.L_77 - .L_76)
	.align		4
.L_76:
        /*01cc*/ 	.word	index@(add_n_2305_to_2560__kernel)
        /*01d0*/ 	.word	0x00000000


	//----- nvinfo : EIATTR_MIN_STACK_SIZE
	.align		4
.L_77:
        /*01d4*/ 	.byte	0x04, 0x12
        /*01d6*/ 	.short	(.L_79 - .L_78)
	.align		4
.L_78:
        /*01d8*/ 	.word	index@(add_n_2049_to_2304__kernel)
        /*01dc*/ 	.word	0x00000000


	//----- nvinfo : EIATTR_MIN_STACK_SIZE
	.align		4
.L_79:
        /*01e0*/ 	.byte	0x04, 0x12
        /*01e2*/ 	.short	(.L_81 - .L_80)
	.align		4
.L_80:
        /*01e4*/ 	.word	index@(add_n_1793_to_2048__kernel)
        /*01e8*/ 	.word	0x00000000


	//----- nvinfo : EIATTR_MIN_STACK_SIZE
	.align		4
.L_81:
        /*01ec*/ 	.byte	0x04, 0x12
        /*01ee*/ 	.short	(.L_83 - .L_82)
	.align		4
.L_82:
        /*01f0*/ 	.word	index@(add_n_1537_to_1792__kernel)
        /*01f4*/ 	.word	0x00000000


	//----- nvinfo : EIATTR_MIN_STACK_SIZE
	.align		4
.L_83:
        /*01f8*/ 	.byte	0x04, 0x12
        /*01fa*/ 	.short	(.L_85 - .L_84)
	.align		4
.L_84:
        /*01fc*/ 	.word	index@(add_n_1281_to_1536__kernel)
        /*0200*/ 	.word	0x00000000


	//----- nvinfo : EIATTR_MIN_STACK_SIZE
	.align		4
.L_85:
        /*0204*/ 	.byte	0x04, 0x12
        /*0206*/ 	.short	(.L_87 - .L_86)
	.align		4
.L_86:
        /*0208*/ 	.word	index@(add_n_1025_to_1280__kernel)
        /*020c*/ 	.word	0x00000000


	//----- nvinfo : EIATTR_MIN_STACK_SIZE
	.align		4
.L_87:
        /*0210*/ 	.byte	0x04, 0x12
        /*0212*/ 	.short	(.L_89 - .L_88)
	.align		4
.L_88:
        /*0214*/ 	.word	index@(add_n_769_to_1024__kernel)
        /*0218*/ 	.word	0x00000000


	//----- nvinfo : EIATTR_MIN_STACK_SIZE
	.align		4
.L_89:
        /*021c*/ 	.byte	0x04, 0x12
        /*021e*/ 	.short	(.L_91 - .L_90)
	.align		4
.L_90:
        /*0220*/ 	.word	index@(add_n_513_to_768__kernel)
        /*0224*/ 	.word	0x00000000


	//----- nvinfo : EIATTR_MIN_STACK_SIZE
	.align		4
.L_91:
        /*0228*/ 	.byte	0x04, 0x12
        /*022a*/ 	.short	(.L_93 - .L_92)
	.align		4
.L_92:
        /*022c*/ 	.word	index@(add_n_257_to_512__kernel)
        /*0230*/ 	.word	0x00000000


	//----- nvinfo : EIATTR_MIN_STACK_SIZE
	.align		4
.L_93:
        /*0234*/ 	.byte	0x04, 0x12
        /*0236*/ 	.short	(.L_95 - .L_94)
	.align		4
.L_94:
        /*0238*/ 	.word	index@(add_n_1_to_256__kernel)
        /*023c*/ 	.word	0x00000000
.L_95:


//--------------------- .nv.compat                --------------------------
	.section	.nv.compat,"",@"SHT_CUDA_COMPAT_INFO"
	.align	4
        /*0000*/ 	.byte	0x02, 0x09, 0x00, 0x00, 0x02, 0x02, 0x01, 0x00, 0x02, 0x05, 0x05, 0x00, 0x03, 0x07, 0x01, 0x01
        /*0010*/ 	.byte	0x02, 0x03, 0x00, 0x00, 0x02, 0x06, 0x01, 0x00, 0x04, 0x0b, 0x08, 0x00, 0x09, 0x00, 0x00, 0x00
        /*0020*/ 	.byte	0x00, 0x00, 0x00, 0x00


//--------------------- .nv.info.add_n_3841_to_4096__kernel --------------------------
	.section	.nv.info.add_n_3841_to_4096__kernel,"",@"SHT_CUDA_INFO"
	.sectionflags	@""
	.align	4


	//----- nvinfo : EIATTR_CUDA_API_VERSION
	.align		4
        /*0000*/ 	.byte	0x04, 0x37
        /*0002*/ 	.short	(.L_97 - .L_96)
.L_96:
        /*0004*/ 	.word	0x00000082


	//----- nvinfo : EIATTR_KPARAM_INFO
	.align		4
.L_97:
        /*0008*/ 	.byte	0x04, 0x17
        /*000a*/ 	.short	(.L_99 - .L_98)
.L_98:
        /*000c*/ 	.word	0x00000000
        /*0010*/ 	.short	0x0003
        /*0012*/ 	.short	0x0018
        /*0014*/ 	.byte	0x00, 0xf0, 0x21, 0x00


	//----- nvinfo : EIATTR_KPARAM_INFO
	.align		4
.L_99:
        /*0018*/ 	.byte	0x04, 0x17
        /*001a*/ 	.short	(.L_101 - .L_100)
.L_100:
        /*001c*/ 	.word	0x00000000
        /*0020*/ 	.short	0x0002
        /*0022*/ 	.short	0x0010
        /*0024*/ 	.byte	0x00, 0xf5, 0x21, 0x00


	//----- nvinfo : EIATTR_KPARAM_INFO
	.align		4
.L_101:
        /*0028*/ 	.byte	0x04, 0x17
        /*002a*/ 	.short	(.L_103 - .L_102)
.L_102:
        /*002c*/ 	.word	0x00000000
        /*0030*/ 	.short	0x0001
        /*0032*/ 	.short	0x0008
        /*0034*/ 	.byte	0x00, 0xf5, 0x21, 0x00


	//----- nvinfo : EIATTR_KPARAM_INFO
	.align		4
.L_103:
        /*0038*/ 	.byte	0x04, 0x17
        /*003a*/ 	.short	(.L_105 - .L_104)
.L_104:
        /*003c*/ 	.word	0x00000000
        /*0040*/ 	.short	0x0000
        /*0042*/ 	.short	0x0000
        /*0044*/ 	.byte	0x00, 0xf5, 0x21, 0x00


	//----- nvinfo : EIATTR_SPARSE_MMA_MASK
	.align		4
.L_105:
        /*0048*/ 	.byte	0x03, 0x50
        /*004a*/ 	.short	0x0000


	//----- nvinfo : EIATTR_MAXREG_COUNT
	.align		4
        /*004c*/ 	.byte	0x03, 0x1b
        /*004e*/ 	.short	0x00ff


	//----- nvinfo : EIATTR_MERCURY_ISA_VERSION
	.align		4
        /*0050*/ 	.byte	0x03, 0x5f
        /*0052*/ 	.short	0x0101


	//----- nvinfo : EIATTR_VRC_CTA_INIT_COUNT
	.align		4
        /*0054*/ 	.byte	0x02, 0x4a
	.zero		1
	.zero		1


	//----- nvinfo : EIATTR_EXIT_INSTR_OFFSETS
	.align		4
        /*0058*/ 	.byte	0x04, 0x1c
        /*005a*/ 	.short	(.L_107 - .L_106)


	//   ....[0]....
.L_106:
        /*005c*/ 	.word	0x00000080


	//   ....[1]....
        /*0060*/ 	.word	0x000006c0


	//----- nvinfo : EIATTR_MAX_THREADS
	.align		4
.L_107:
        /*0064*/ 	.byte	0x04, 0x05
        /*0066*/ 	.short	(.L_109 - .L_108)
.L_108:
        /*0068*/ 	.word	0x00000100
        /*006c*/ 	.word	0x00000001
        /*0070*/ 	.word	0x00000001


	//----- nvinfo : EIATTR_CRS_STACK_SIZE
	.align		4
.L_109:
        /*0074*/ 	.byte	0x04, 0x1e
        /*0076*/ 	.short	(.L_111 - .L_110)
.L_110:
        /*0078*/ 	.word	0x00000000


	//----- nvinfo : EIATTR_CBANK_PARAM_SIZE
	.align		4
.L_111:
        /*007c*/ 	.byte	0x03, 0x19
        /*007e*/ 	.short	0x0020


	//----- nvinfo : EIATTR_PARAM_CBANK
	.align		4
        /*0080*/ 	.byte	0x04, 0x0a
        /*0082*/ 	.short	(.L_113 - .L_112)
	.align		4
.L_112:
        /*0084*/ 	.word	index@(.nv.constant0.add_n_3841_to_4096__kernel)
        /*0088*/ 	.short	0x0380
        /*008a*/ 	.short	0x0020


	//----- nvinfo : EIATTR_SW_WAR
	.align		4
.L_113:
        /*008c*/ 	.byte	0x04, 0x36
        /*008e*/ 	.short	(.L_115 - .L_114)
.L_114:
        /*0090*/ 	.word	0x00000008
.L_115:


//--------------------- .nv.info.add_n_3585_to_3840__kernel --------------------------
	.section	.nv.info.add_n_3585_to_3840__kernel,"",@"SHT_CUDA_INFO"
	.sectionflags	@""
	.align	4


	//----- nvinfo : EIATTR_CUDA_API_VERSION
	.align		4
        /*0000*/ 	.byte	0x04, 0x37
        /*0002*/ 	.short	(.L_117 - .L_116)
.L_116:
        /*0004*/ 	.word	0x00000082


	//----- nvinfo : EIATTR_KPARAM_INFO
	.align		4
.L_117:
        /*0008*/ 	.byte	0x04, 0x17
        /*000a*/ 	.short	(.L_119 - .L_118)
.L_118:
        /*000c*/ 	.word	0x00000000
        /*0010*/ 	.short	0x0003
        /*0012*/ 	.short	0x0018
        /*0014*/ 	.byte	0x00, 0xf0, 0x21, 0x00


	//----- nvinfo : EIATTR_KPARAM_INFO
	.align		4
.L_119:
        /*0018*/ 	.byte	0x04, 0x17
        /*001a*/ 	.short	(.L_121 - .L_120)
.L_120:
        /*001c*/ 	.word	0x00000000
        /*0020*/ 	.short	0x0002
        /*0022*/ 	.short	0x0010
        /*0024*/ 	.byte	0x00, 0xf5, 0x21, 0x00


	//----- nvinfo : EIATTR_KPARAM_INFO
	.align		4
.L_121:
        /*0028*/ 	.byte	0x04, 0x17
        /*002a*/ 	.short	(.L_123 - .L_122)
.L_122:
        /*002c*/ 	.word	0x00000000
        /*0030*/ 	.short	0x0001
        /*0032*/ 	.short	0x0008
        /*0034*/ 	.byte	0x00, 0xf5, 0x21, 0x00


	//----- nvinfo : EIATTR_KPARAM_INFO
	.align		4
.L_123:
        /*0038*/ 	.byte	0x04, 0x17
        /*003a*/ 	.short	(.L_125 - .L_124)
.L_124:
        /*003c*/ 	.word	0x00000000
        /*0040*/ 	.short	0x0000
        /*0042*/ 	.short	0x0000
        /*0044*/ 	.byte	0x00, 0xf5, 0x21, 0x00


	//----- nvinfo : EIATTR_SPARSE_MMA_MASK
	.align		4
.L_125:
        /*0048*/ 	.byte	0x03, 0x50
        /*004a*/ 	.short	0x0000


	//----- nvinfo : EIATTR_MAXREG_COUNT
	.align		4
        /*004c*/ 	.byte	0x03, 0x1b
        /*004e*/ 	.short	0x00ff


	//----- nvinfo : EIATTR_MERCURY_ISA_VERSION
	.align		4
        /*0050*/ 	.byte	0x03, 0x5f
        /*0052*/ 	.short	0x0101


	//----- nvinfo : EIATTR_VRC_CTA_INIT_COUNT
	.align		4
        /*0054*/ 	.byte	0x02, 0x4a
	.zero		1
	.zero		1


	//----- nvinfo : EIATTR_EXIT_INSTR_OFFSETS
	.align		4
        /*0058*/ 	.byte	0x04, 0x1c
        /*005a*/ 	.short	(.L_127 - .L_126)


	//   ....[0]....
.L_126:
        /*005c*/ 	.word	0x000001c0


	//   ....[1]....
        /*0060*/ 	.word	0x00000800


	//----- nvinfo : EIATTR_MAX_THREADS
	.align		4
.L_127:
        /*0064*/ 	.byte	0x04, 0x05
        /*0066*/ 	.short	(.L_129 - .L_128)
.L_128:
        /*0068*/ 	.word	0x00000100
        /*006c*/ 	.word	0x00000001
        /*0070*/ 	.word	0x00000001


	//----- nvinfo : EIATTR_CRS_STACK_SIZE
	.align		4
.L_129:
        /*0074*/ 	.byte	0x04, 0x1e
        /*0076*/ 	.short	(.L_131 - .L_130)
.L_130:
        /*0078*/ 	.word	0x00000000


	//----- nvinfo : EIATTR_CBANK_PARAM_SIZE
	.align		4
.L_131:
        /*007c*/ 	.byte	0x03, 0x19
        /*007e*/ 	.short	0x0020


	//----- nvinfo : EIATTR_PARAM_CBANK
	.align		4
        /*0080*/ 	.byte	0x04, 0x0a
        /*0082*/ 	.short	(.L_133 - .L_132)
	.align		4
.L_132:
        /*0084*/ 	.word	index@(.nv.constant0.add_n_3585_to_3840__kernel)
        /*0088*/ 	.short	0x0380
        /*008a*/ 	.short	0x0020


	//----- nvinfo : EIATTR_SW_WAR
	.align		4
.L_133:
        /*008c*/ 	.byte	0x04, 0x36
        /*008e*/ 	.short	(.L_135 - .L_134)
.L_134:
        /*0090*/ 	.word	0x00000008
.L_135:


//--------------------- .nv.info.add_n_3329_to_3584__kernel --------------------------
	.section	.nv.info.add_n_3329_to_3584__kernel,"",@"SHT_CUDA_INFO"
	.sectionflags	@""
	.align	4


	//----- nvinfo : EIATTR_CUDA_API_VERSION
	.align		4
        /*0000*/ 	.byte	0x04, 0x37
        /*0002*/ 	.short	(.L_137 - .L_136)
.L_136:
        /*0004*/ 	.word	0x00000082


	//----- nvinfo : EIATTR_KPARAM_INFO
	.align		4
.L_137:
        /*0008*/ 	.byte	0x04, 0x17
        /*000a*/ 	.short	(.L_139 - .L_138)
.L_138:
        /*000c*/ 	.word	0x00000000
        /*0010*/ 	.short	0x0003
        /*0012*/ 	.short	0x0018
        /*0014*/ 	.byte	0x00, 0xf0, 0x21, 0x00


	//----- nvinfo : EIATTR_KPARAM_INFO
	.align		4
.L_139:
        /*0018*/ 	.byte	0x04, 0x17
        /*001a*/ 	.short	(.L_141 - .L_140)
.L_140:
        /*001c*/ 	.word	0x00000000
        /*0020*/ 	.short	0x0002
        /*0022*/ 	.short	0x0010
        /*0024*/ 	.byte	0x00, 0xf5, 0x21, 0x00


	//----- nvinfo : EIATTR_KPARAM_INFO
	.align		4
.L_141:
        /*0028*/ 	.byte	0x04, 0x17
        /*002a*/ 	.short	(.L_143 - .L_142)
.L_142:
        /*002c*/ 	.word	0x00000000
        /*0030*/ 	.short	0x0001
        /*0032*/ 	.short	0x0008
        /*0034*/ 	.byte	0x00, 0xf5, 0x21, 0x00


	//----- nvinfo : EIATTR_KPARAM_INFO
	.align		4
.L_143:
        /*0038*/ 	.byte	0x04, 0x17
        /*003a*/ 	.short	(.L_145 - .L_144)
.L_144:
        /*003c*/ 	.word	0x00000000
        /*0040*/ 	.short	0x0000
        /*0042*/ 	.short	0x0000
        /*0044*/ 	.byte	0x00, 0xf5, 0x21, 0x00


	//----- nvinfo : EIATTR_SPARSE_MMA_MASK
	.align		4
.L_145:
        /*0048*/ 	.byte	0x03, 0x50
        /*004a*/ 	.short	0x0000


	//----- nvinfo : EIATTR_MAXREG_COUNT
	.align		4
        /*004c*/ 	.byte	0x03, 0x1b
        /*004e*/ 	.short	0x00ff


	//----- nvinfo : EIATTR_MERCURY_ISA_VERSION
	.align		4
        /*0050*/ 	.byte	0x03, 0x5f
        /*0052*/ 	.short	0x0101


	//----- nvinfo : EIATTR_VRC_CTA_INIT_COUNT
	.align		4
        /*0054*/ 	.byte	0x02, 0x4a
	.zero		1
	.zero		1


	//----- nvinfo : EIATTR_EXIT_INSTR_OFFSETS
	.align		4
        /*0058*/ 	.byte	0x04, 0x1c
        /*005a*/ 	.short	(.L_147 - .L_146)


	//   ....[0]....
.L_146:
        /*005c*/ 	.word	0x000001a0


	//   ....[1]....
        /*0060*/ 	.word	0x000007e0


	//----- nvinfo : EIATTR_MAX_THREADS
	.align		4
.L_147:
        /*0064*/ 	.byte	0x04, 0x05
        /*0066*/ 	.short	(.L_149 - .L_148)
.L_148:
        /*0068*/ 	.word	0x00000100
        /*006c*/ 	.word	0x00000001
        /*0070*/ 	.word	0x00000001


	//----- nvinfo : EIATTR_CRS_STACK_SIZE
	.align		4
.L_149:
        /*0074*/ 	.byte	0x04, 0x1e
        /*0076*/ 	.short	(.L_151 - .L_150)
.L_150:
        /*0078*/ 	.word	0x00000000


	//----- nvinfo : EIATTR_CBANK_PARAM_SIZE
	.align		4
.L_151:
        /*007c*/ 	.byte	0x03, 0x19
        /*007e*/ 	.short	0x0020


	//----- nvinfo : EIATTR_PARAM_CBANK
	.align		4
        /*0080*/ 	.byte	0x04, 0x0a
        /*0082*/ 	.short	(.L_153 - .L_152)
	.align		4
.L_152:
        /*0084*/ 	.word	index@(.nv.constant0.add_n_3329_to_3584__kernel)
        /*0088*/ 	.short	0x0380
        /*008a*/ 	.short	0x0020


	//----- nvinfo : EIATTR_SW_WAR
	.align		4
.L_153:
        /*008c*/ 	.byte	0x04, 0x36
        /*008e*/ 	.short	(.L_155 - .L_154)
.L_154:
        /*0090*/ 	.word	0x00000008
.L_155:


//--------------------- .nv.info.add_n_3073_to_3328__kernel --------------------------
	.section	.nv.info.add_n_3073_to_3328__kernel,"",@"SHT_CUDA_INFO"
	.sectionflags	@""
	.align	4


	//----- nvinfo : EIATTR_CUDA_API_VERSION
	.align		4
        /*0000*/ 	.byte	0x04, 0x37
        /*0002*/ 	.short	(.L_157 - .L_156)
.L_156:
        /*0004*/ 	.word	0x00000082


	//----- nvinfo : EIATTR_KPARAM_INFO
	.align		4
.L_157:
        /*0008*/ 	.byte	0x04, 0x17
        /*000a*/ 	.short	(.L_159 - .L_158)
.L_158:
        /*000c*/ 	.word	0x00000000
        /*0010*/ 	.short	0x0003
        /*0012*/ 	.short	0x0018
        /*0014*/ 	.byte	0x00, 0xf0, 0x21, 0x00


	//----- nvinfo : EIATTR_KPARAM_INFO
	.align		4
.L_159:
        /*0018*/ 	.byte	0x04, 0x17
        /*001a*/ 	.short	(.L_161 - .L_160)
.L_160:
        /*001c*/ 	.word	0x00000000
        /*0020*/ 	.short	0x0002
        /*0022*/ 	.short	0x0010
        /*0024*/ 	.byte	0x00, 0xf5, 0x21, 0x00


	//----- nvinfo : EIATTR_KPARAM_INFO
	.align		4
.L_161:
        /*0028*/ 	.byte	0x04, 0x17
        /*002a*/ 	.short	(.L_163 - .L_162)
.L_162:
        /*002c*/ 	.word	0x00000000
        /*0030*/ 	.short	0x0001
        /*0032*/ 	.short	0x0008
        /*0034*/ 	.byte	0x00, 0xf5, 0x21, 0x00


	//----- nvinfo : EIATTR_KPARAM_INFO
	.align		4
.L_163:
        /*0038*/ 	.byte	0x04, 0x17
        /*003a*/ 	.short	(.L_165 - .L_164)
.L_164:
        /*003c*/ 	.word	0x00000000
        /*0040*/ 	.short	0x0000
        /*0042*/ 	.short	0x0000
        /*0044*/ 	.byte	0x00, 0xf5, 0x21, 0x00


	//----- nvinfo : EIATTR_SPARSE_MMA_MASK
	.align		4
.L_165:
        /*0048*/ 	.byte	0x03, 0x50
        /*004a*/ 	.short	0x0000


	//----- nvinfo : EIATTR_MAXREG_COUNT
	.align		4
        /*004c*/ 	.byte	0x03, 0x1b
        /*004e*/ 	.short	0x00ff


	//----- nvinfo : EIATTR_MERCURY_ISA_VERSION
	.align		4
        /*0050*/ 	.byte	0x03, 0x5f
        /*0052*/ 	.short	0x0101


	//----- nvinfo : EIATTR_VRC_CTA_INIT_COUNT
	.align		4
        /*0054*/ 	.byte	0x02, 0x4a
	.zero		1
	.zero		1


	//----- nvinfo : EIATTR_EXIT_INSTR_OFFSETS
	.align		4
        /*0058*/ 	.byte	0x04, 0x1c
        /*005a*/ 	.short	(.L_167 - .L_166)


	//   ....[0]....
.L_166:
        /*005c*/ 	.word	0x000001a0


	//   ....[1]....
        /*0060*/ 	.word	0x000007e0


	//----- nvinfo : EIATTR_MAX_THREADS
	.align		4
.L_167:
        /*0064*/ 	.byte	0x04, 0x05
        /*0066*/ 	.short	(.L_169 - .L_168)
.L_168:
        /*0068*/ 	.word	0x00000100
        /*006c*/ 	.word	0x00000001
        /*0070*/ 	.word	0x00000001


	//----- nvinfo : EIATTR_CRS_STACK_SIZE
	.align		4
.L_169:
        /*0074*/ 	.byte	0x04, 0x1e
        /*0076*/ 	.short	(.L_171 - .L_170)
.L_170:
        /*0078*/ 	.word	0x00000000


	//----- nvinfo : EIATTR_CBANK_PARAM_SIZE
	.align		4
.L_171:
        /*007c*/ 	.byte	0x03, 0x19
        /*007e*/ 	.short	0x0020


	//----- nvinfo : EIATTR_PARAM_CBANK
	.align		4
        /*0080*/ 	.byte	0x04, 0x0a
        /*0082*/ 	.short	(.L_173 - .L_172)
	.align		4
.L_172:
        /*0084*/ 	.word	index@(.nv.constant0.add_n_3073_to_3328__kernel)
        /*0088*/ 	.short	0x0380
        /*008a*/ 	.short	0x0020


	//----- nvinfo : EIATTR_SW_WAR
	.align		4
.L_173:
        /*008c*/ 	.byte	0x04, 0x36
        /*008e*/ 	.short	(.L_175 - .L_174)
.L_174:
        /*0090*/ 	.word	0x00000008
.L_175:


//--------------------- .nv.info.add_n_2817_to_3072__kernel --------------------------
	.section	.nv.info.add_n_2817_to_3072__kernel,"",@"SHT_CUDA_INFO"
	.sectionflags	@""
	.align	4


	//----- nvinfo : EIATTR_CUDA_API_VERSION
	.align		4
        /*0000*/ 	.byte	0x04, 0x37
        /*0002*/ 	.short	(.L_177 - .L_176)
.L_176:
        /*0004*/ 	.word	0x00000082


	//----- nvinfo : EIATTR_KPARAM_INFO
	.align		4
.L_177:
        /*0008*/ 	.byte	0x04, 0x17
        /*000a*/ 	.short	(.L_179 - .L_178)
.L_178:
        /*000c*/ 	.word	0x00000000
        /*0010*/ 	.short	0x0003
        /*0012*/ 	.short	0x0018
        /*0014*/ 	.byte	0x00, 0xf0, 0x21, 0x00


	//----- nvinfo : EIATTR_KPARAM_INFO
	.align		4
.L_179:
        /*0018*/ 	.byte	0x04, 0x17
        /*001a*/ 	.short	(.L_181 - .L_180)
.L_180:
        /*001c*/ 	.word	0x00000000
        /*0020*/ 	.short	0x0002
        /*0022*/ 	.short	0x0010
        /*0024*/ 	.byte	0x00, 0xf5, 0x21, 0x00


	//----- nvinfo : EIATTR_KPARAM_INFO
	.align		4
.L_181:
        /*0028*/ 	.byte	0x04, 0x17
        /*002a*/ 	.short	(.L_183 - .L_182)
.L_182:
        /*002c*/ 	.word	0x00000000
        /*0030*/ 	.short	0x0001
        /*0032*/ 	.short	0x0008
        /*0034*/ 	.byte	0x00, 0xf5, 0x21, 0x00


	//----- nvinfo : EIATTR_KPARAM_INFO
	.align		4
.L_183:
        /*0038*/ 	.byte	0x04, 0x17
        /*003a*/ 	.short	(.L_185 - .L_184)
.L_184:
        /*003c*/ 	.word	0x00000000
        /*0040*/ 	.short	0x0000
        /*0042*/ 	.short	0x0000
        /*0044*/ 	.byte	0x00, 0xf5, 0x21, 0x00


	//----- nvinfo : EIATTR_SPARSE_MMA_MASK
	.align		4
.L_185:
        /*0048*/ 	.byte	0x03, 0x50
        /*004a*/ 	.short	0x0000


	//----- nvinfo : EIATTR_MAXREG_COUNT
	.align		4
        /*004c*/ 	.byte	0x03, 0x1b
        /*004e*/ 	.short	0x00ff


	//----- nvinfo : EIATTR_MERCURY_ISA_VERSION
	.align		4
        /*0050*/ 	.byte	0x03, 0x5f
        /*0052*/ 	.short	0x0101


	//----- nvinfo : EIATTR_VRC_CTA_INIT_COUNT
	.align		4
        /*0054*/ 	.byte	0x02, 0x4a
	.zero		1
	.zero		1


	//----- nvinfo : EIATTR_EXIT_INSTR_OFFSETS
	.align		4
        /*0058*/ 	.byte	0x04, 0x1c
        /*005a*/ 	.short	(.L_187 - .L_186)


	//   ....[0]....
.L_186:
        /*005c*/ 	.word	0x000001a0


	//   ....[1]....
        /*0060*/ 	.word	0x000007e0


	//----- nvinfo : EIATTR_MAX_THREADS
	.align		4
.L_187:
        /*0064*/ 	.byte	0x04, 0x05
        /*0066*/ 	.short	(.L_189 - .L_188)
.L_188:
        /*0068*/ 	.word	0x00000100
        /*006c*/ 	.word	0x00000001
        /*0070*/ 	.word	0x00000001


	//----- nvinfo : EIATTR_CRS_STACK_SIZE
	.align		4
.L_189:
        /*0074*/ 	.byte	0x04, 0x1e
        /*0076*/ 	.short	(.L_191 - .L_190)
.L_190:
        /*0078*/ 	.word	0x00000000


	//----- nvinfo : EIATTR_CBANK_PARAM_SIZE
	.align		4
.L_191:
        /*007c*/ 	.byte	0x03, 0x19
        /*007e*/ 	.short	0x0020


	//----- nvinfo : EIATTR_PARAM_CBANK
	.align		4
        /*0080*/ 	.byte	0x04, 0x0a
        /*0082*/ 	.short	(.L_193 - .L_192)
	.align		4
.L_192:
        /*0084*/ 	.word	index@(.nv.constant0.add_n_2817_to_3072__kernel)
        /*0088*/ 	.short	0x0380
        /*008a*/ 	.short	0x0020


	//----- nvinfo : EIATTR_SW_WAR
	.align		4
.L_193:
        /*008c*/ 	.byte	0x04, 0x36
        /*008e*/ 	.short	(.L_195 - .L_194)
.L_194:
        /*0090*/ 	.word	0x00000008
.L_195:


//--------------------- .nv.info.add_n_2561_to_2816__kernel --------------------------
	.section	.nv.info.add_n_2561_to_2816__kernel,"",@"SHT_CUDA_INFO"
	.sectionflags	@""
	.align	4


	//----- nvinfo : EIATTR_CUDA_API_VERSION
	.align		4
        /*0000*/ 	.byte	0x04, 0x37
        /*0002*/ 	.short	(.L_197 - .L_196)
.L_196:
        /*0004*/ 	.word	0x00000082


	//----- nvinfo : EIATTR_KPARAM_INFO
	.align		4
.L_197:
        /*0008*/ 	.byte	0x04, 0x17
        /*000a*/ 	.short	(.L_199 - .L_198)
.L_198:
        /*000c*/ 	.word	0x00000000
        /*0010*/ 	.short	0x0003
        /*0012*/ 	.short	0x0018
        /*0014*/ 	.byte	0x00, 0xf0, 0x21, 0x00


	//----- nvinfo : EIATTR_KPARAM_INFO
	.align		4
.L_199:
        /*0018*/ 	.byte	0x04, 0x17
        /*001a*/ 	.short	(.L_201 - .L_200)
.L_200:
        /*001c*/ 	.word	0x00000000
        /*0020*/ 	.short	0x0002
        /*0022*/ 	.short	0x0010
        /*0024*/ 	.byte	0x00, 0xf5, 0x21, 0x00


	//----- nvinfo : EIATTR_KPARAM_INFO
	.align		4
.L_201:
        /*0028*/ 	.byte	0x04, 0x17
        /*002a*/ 	.short	(.L_203 - .L_202)
.L_202:
        /*002c*/ 	.word	0x00000000
        /*0030*/ 	.short	0x0001
        /*0032*/ 	.short	0x0008
        /*0034*/ 	.byte	0x00, 0xf5, 0x21, 0x00


	//----- nvinfo : EIATTR_KPARAM_INFO
	.align		4
.L_203:
        /*0038*/ 	.byte	0x04, 0x17
        /*003a*/ 	.short	(.L_205 - .L_204)
.L_204:
        /*003c*/ 	.word	0x00000000
        /*0040*/ 	.short	0x0000
        /*0042*/ 	.short	0x0000
        /*0044*/ 	.byte	0x00, 0xf5, 0x21, 0x00


	//----- nvinfo : EIATTR_SPARSE_MMA_MASK
	.align		4
.L_205:
        /*0048*/ 	.byte	0x03, 0x50
        /*004a*/ 	.short	0x0000


	//----- nvinfo : EIATTR_MAXREG_COUNT
	.align		4
        /*004c*/ 	.byte	0x03, 0x1b
        /*004e*/ 	.short	0x00ff


	//----- nvinfo : EIATTR_MERCURY_ISA_VERSION
	.align		4
        /*0050*/ 	.byte	0x03, 0x5f
        /*0052*/ 	.short	0x0101


	//----- nvinfo : EIATTR_VRC_CTA_INIT_COUNT
	.align		4
        /*0054*/ 	.byte	0x02, 0x4a
	.zero		1
	.zero		1


	//----- nvinfo : EIATTR_EXIT_INSTR_OFFSETS
	.align		4
        /*0058*/ 	.byte	0x04, 0x1c
        /*005a*/ 	.short	(.L_207 - .L_206)


	//   ....[0]....
.L_206:
        /*005c*/ 	.word	0x000001a0


	//   ....[1]....
        /*0060*/ 	.word	0x000007e0


	//----- nvinfo : EIATTR_MAX_THREADS
	.align		4
.L_207:
        /*0064*/ 	.byte	0x04, 0x05
        /*0066*/ 	.short	(.L_209 - .L_208)
.L_208:
        /*0068*/ 	.word	0x00000100
        /*006c*/ 	.word	0x00000001
        /*0070*/ 	.word	0x00000001


	//----- nvinfo : EIATTR_CRS_STACK_SIZE
	.align		4
.L_209:
        /*0074*/ 	.byte	0x04, 0x1e
        /*0076*/ 	.short	(.L_211 - .L_210)
.L_210:
        /*0078*/ 	.word	0x00000000


	//----- nvinfo : EIATTR_CBANK_PARAM_SIZE
	.align		4
.L_211:
        /*007c*/ 	.byte	0x03, 0x19
        /*007e*/ 	.short	0x0020


	//----- nvinfo : EIATTR_PARAM_CBANK
	.align		4
        /*0080*/ 	.byte	0x04, 0x0a
        /*0082*/ 	.short	(.L_213 - .L_212)
	.align		4
.L_212:
        /*0084*/ 	.word	index@(.nv.constant0.add_n_2561_to_2816__kernel)
        /*0088*/ 	.short	0x0380
        /*008a*/ 	.short	0x0020


	//----- nvinfo : EIATTR_SW_WAR
	.align		4
.L_213:
        /*008c*/ 	.byte	0x04, 0x36
        /*008e*/ 	.short	(.L_215 - .L_214)
.L_214:
        /*0090*/ 	.word	0x00000008
.L_215:


//--------------------- .nv.info.add_n_2305_to_2560__kernel --------------------------
	.section	.nv.info.add_n_2305_to_2560__kernel,"",@"SHT_CUDA_INFO"
	.sectionflags	@""
	.align	4


	//----- nvinfo : EIATTR_CUDA_API_VERSION
	.align		4
        /*0000*/ 	.byte	0x04, 0x37
        /*0002*/ 	.short	(.L_217 - .L_216)
.L_216:
        /*0004*/ 	.word	0x00000082


	//----- nvinfo : EIATTR_KPARAM_INFO
	.align		4
.L_217:
        /*0008*/ 	.byte	0x04, 0x17
        /*000a*/ 	.short	(.L_219 - .L_218)
.L_218:
        /*000c*/ 	.word	0x00000000
        /*0010*/ 	.short	0x0003
        /*0012*/ 	.short	0x0018
        /*0014*/ 	.byte	0x00, 0xf0, 0x21, 0x00


	//----- nvinfo : EIATTR_KPARAM_INFO
	.align		4
.L_219:
        /*0018*/ 	.byte	0x04, 0x17
        /*001a*/ 	.short	(.L_221 - .L_220)
.L_220:
        /*001c*/ 	.word	0x00000000
        /*0020*/ 	.short	0x0002
        /*0022*/ 	.short	0x0010
        /*0024*/ 	.byte	0x00, 0xf5, 0x21, 0x00


	//----- nvinfo : EIATTR_KPARAM_INFO
	.align		4
.L_221:
        /*0028*/ 	.byte	0x04, 0x17
        /*002a*/ 	.short	(.L_223 - .L_222)
.L_222:
        /*002c*/ 	.word	0x00000000
        /*0030*/ 	.short	0x0001
        /*0032*/ 	.short	0x0008
        /*0034*/ 	.byte	0x00, 0xf5, 0x21, 0x00


	//----- nvinfo : EIATTR_KPARAM_INFO
	.align		4
.L_223:
        /*0038*/ 	.byte	0x04, 0x17
        /*003a*/ 	.short	(.L_225 - .L_224)
.L_224:
        /*003c*/ 	.word	0x00000000
        /*0040*/ 	.short	0x0000
        /*0042*/ 	.short	0x0000
        /*0044*/ 	.byte	0x00, 0xf5, 0x21, 0x00


	//----- nvinfo : EIATTR_SPARSE_MMA_MASK
	.align		4
.L_225:
        /*0048*/ 	.byte	0x03, 0x50
        /*004a*/ 	.short	0x0000


	//----- nvinfo : EIATTR_MAXREG_COUNT
	.align		4
        /*004c*/ 	.byte	0x03, 0x1b
        /*004e*/ 	.short	0x00ff


	//----- nvinfo : EIATTR_MERCURY_ISA_VERSION
	.align		4
        /*0050*/ 	.byte	0x03, 0x5f
        /*0052*/ 	.short	0x0101


	//----- nvinfo : EIATTR_VRC_CTA_INIT_COUNT
	.align		4
        /*0054*/ 	.byte	0x02, 0x4a
	.zero		1
	.zero		1


	//----- nvinfo : EIATTR_EXIT_INSTR_OFFSETS
	.align		4
        /*0058*/ 	.byte	0x04, 0x1c
        /*005a*/ 	.short	(.L_227 - .L_226)


	//   ....[0]....
.L_226:
        /*005c*/ 	.word	0x000001a0


	//   ....[1]....
        /*0060*/ 	.word	0x000007e0


	//----- nvinfo : EIATTR_MAX_THREADS
	.align		4
.L_227:
        /*0064*/ 	.byte	0x04, 0x05
        /*0066*/ 	.short	(.L_229 - .L_228)
.L_228:
        /*0068*/ 	.word	0x00000100
        /*006c*/ 	.word	0x00000001
        /*0070*/ 	.word	0x00000001


	//----- nvinfo : EIATTR_CRS_STACK_SIZE
	.align		4
.L_229:
        /*0074*/ 	.byte	0x04, 0x1e
        /*0076*/ 	.short	(.L_231 - .L_230)
.L_230:
        /*0078*/ 	.word	0x00000000


	//----- nvinfo : EIATTR_CBANK_PARAM_SIZE
	.align		4
.L_231:
        /*007c*/ 	.byte	0x03, 0x19
        /*007e*/ 	.short	0x0020


	//----- nvinfo : EIATTR_PARAM_CBANK
	.align		4
        /*0080*/ 	.byte	0x04, 0x0a
        /*0082*/ 	.short	(.L_233 - .L_232)
	.align		4
.L_232:
        /*0084*/ 	.word	index@(.nv.constant0.add_n_2305_to_2560__kernel)
        /*0088*/ 	.short	0x0380
        /*008a*/ 	.short	0x0020


	//----- nvinfo : EIATTR_SW_WAR
	.align		4
.L_233:
        /*008c*/ 	.byte	0x04, 0x36
        /*008e*/ 	.short	(.L_235 - .L_234)
.L_234:
        /*0090*/ 	.word	0x00000008
.L_235:


//--------------------- .nv.info.add_n_2049_to_2304__kernel --------------------------
	.section	.nv.info.add_n_2049_to_2304__kernel,"",@"SHT_CUDA_INFO"
	.sectionflags	@""
	.align	4


	//----- nvinfo : EIATTR_CUDA_API_VERSION
	.align		4
        /*0000*/ 	.byte	0x04, 0x37
        /*0002*/ 	.short	(.L_237 - .L_236)
.L_236:
        /*0004*/ 	.word	0x00000082


	//----- nvinfo : EIATTR_KPARAM_INFO
	.align		4
.L_237:
        /*0008*/ 	.byte	0x04, 0x17
        /*000a*/ 	.short	(.L_239 - .L_238)
.L_238:
        /*000c*/ 	.word	0x00000000
        /*0010*/ 	.short	0x0003
        /*0012*/ 	.short	0x0018
        /*0014*/ 	.byte	0x00, 0xf0, 0x21, 0x00


	//----- nvinfo : EIATTR_KPARAM_INFO
	.align		4
.L_239:
        /*0018*/ 	.byte	0x04, 0x17
        /*001a*/ 	.short	(.L_241 - .L_240)
.L_240:
        /*001c*/ 	.word	0x00000000
        /*0020*/ 	.short	0x0002
        /*0022*/ 	.short	0x0010
        /*0024*/ 	.byte	0x00, 0xf5, 0x21, 0x00


	//----- nvinfo : EIATTR_KPARAM_INFO
	.align		4
.L_241:
        /*0028*/ 	.byte	0x04, 0x17
        /*002a*/ 	.short	(.L_243 - .L_242)
.L_242:
        /*002c*/ 	.word	0x00000000
        /*0030*/ 	.short	0x0001
        /*0032*/ 	.short	0x0008
        /*0034*/ 	.byte	0x00, 0xf5, 0x21, 0x00


	//----- nvinfo : EIATTR_KPARAM_INFO
	.align		4
.L_243:
        /*0038*/ 	.byte	0x04, 0x17
        /*003a*/ 	.short	(.L_245 - .L_244)
.L_244:
        /*003c*/ 	.word	0x00000000
        /*0040*/ 	.short	0x0000
        /*0042*/ 	.short	0x0000
        /*0044*/ 	.byte	0x00, 0xf5, 0x21, 0x00


	//----- nvinfo : EIATTR_SPARSE_MMA_MASK
	.align		4
.L_245:
        /*0048*/ 	.byte	0x03, 0x50
        /*004a*/ 	.short	0x0000


	//----- nvinfo : EIATTR_MAXREG_COUNT
	.align		4
        /*004c*/ 	.byte	0x03, 0x1b
        /*004e*/ 	.short	0x00ff


	//----- nvinfo : EIATTR_MERCURY_ISA_VERSION
	.align		4
        /*0050*/ 	.byte	0x03, 0x5f
        /*0052*/ 	.short	0x0101


	//----- nvinfo : EIATTR_VRC_CTA_INIT_COUNT
	.align		4
        /*0054*/ 	.byte	0x02, 0x4a
	.zero		1
	.zero		1


	//----- nvinfo : EIATTR_EXIT_INSTR_OFFSETS
	.align		4
        /*0058*/ 	.byte	0x04, 0x1c
        /*005a*/ 	.short	(.L_247 - .L_246)


	//   ....[0]....
.L_246:
        /*005c*/ 	.word	0x000001a0


	//   ....[1]....
        /*0060*/ 	.word	0x000007e0


	//----- nvinfo : EIATTR_MAX_THREADS
	.align		4
.L_247:
        /*0064*/ 	.byte	0x04, 0x05
        /*0066*/ 	.short	(.L_249 - .L_248)
.L_248:
        /*0068*/ 	.word	0x00000100
        /*006c*/ 	.word	0x00000001
        /*0070*/ 	.word	0x00000001


	//----- nvinfo : EIATTR_CRS_STACK_SIZE
	.align		4
.L_249:
        /*0074*/ 	.byte	0x04, 0x1e
        /*0076*/ 	.short	(.L_251 - .L_250)
.L_250:
        /*0078*/ 	.word	0x00000000


	//----- nvinfo : EIATTR_CBANK_PARAM_SIZE
	.align		4
.L_251:
        /*007c*/ 	.byte	0x03, 0x19
        /*007e*/ 	.short	0x0020


	//----- nvinfo : EIATTR_PARAM_CBANK
	.align		4
        /*0080*/ 	.byte	0x04, 0x0a
        /*0082*/ 	.short	(.L_253 - .L_252)
	.align		4
.L_252:
        /*0084*/ 	.word	index@(.nv.constant0.add_n_2049_to_2304__kernel)
        /*0088*/ 	.short	0x0380
        /*008a*/ 	.short	0x0020


	//----- nvinfo : EIATTR_SW_WAR
	.align		4
.L_253:
        /*008c*/ 	.byte	0x04, 0x36
        /*008e*/ 	.short	(.L_255 - .L_254)
.L_254:
        /*0090*/ 	.word	0x00000008
.L_255:


//--------------------- .nv.info.add_n_1793_to_2048__kernel --------------------------
	.section	.nv.info.add_n_1793_to_2048__kernel,"",@"SHT_CUDA_INFO"
	.sectionflags	@""
	.align	4


	//----- nvinfo : EIATTR_CUDA_API_VERSION
	.align		4
        /*0000*/ 	.byte	0x04, 0x37
        /*0002*/ 	.short	(.L_257 - .L_256)
.L_256:
        /*0004*/ 	.word	0x00000082


	//----- nvinfo : EIATTR_KPARAM_INFO
	.align		4
.L_257:
        /*0008*/ 	.byte	0x04, 0x17
        /*000a*/ 	.short	(.L_259 - .L_258)
.L_258:
        /*000c*/ 	.word	0x00000000
        /*0010*/ 	.short	0x0003
        /*0012*/ 	.short	0x0018
        /*0014*/ 	.byte	0x00, 0xf0, 0x21, 0x00


	//----- nvinfo : EIATTR_KPARAM_INFO
	.align		4
.L_259:
        /*0018*/ 	.byte	0x04, 0x17
        /*001a*/ 	.short	(.L_261 - .L_260)
.L_260:
        /*001c*/ 	.word	0x00000000
        /*0020*/ 	.short	0x0002
        /*0022*/ 	.short	0x0010
        /*0024*/ 	.byte	0x00, 0xf5, 0x21, 0x00


	//----- nvinfo : EIATTR_KPARAM_INFO
	.align		4
.L_261:
        /*0028*/ 	.byte	0x04, 0x17
        /*002a*/ 	.short	(.L_263 - .L_262)
.L_262:
        /*002c*/ 	.word	0x00000000
        /*0030*/ 	.short	0x0001
        /*0032*/ 	.short	0x0008
        /*0034*/ 	.byte	0x00, 0xf5, 0x21, 0x00


	//----- nvinfo : EIATTR_KPARAM_INFO
	.align		4
.L_263:
        /*0038*/ 	.byte	0x04, 0x17
        /*003a*/ 	.short	(.L_265 - .L_264)
.L_264:
        /*003c*/ 	.word	0x00000000
        /*0040*/ 	.short	0x0000
        /*0042*/ 	.short	0x0000
        /*0044*/ 	.byte	0x00, 0xf5, 0x21, 0x00


	//----- nvinfo : EIATTR_SPARSE_MMA_MASK
	.align		4
.L_265:
        /*0048*/ 	.byte	0x03, 0x50
        /*004a*/ 	.short	0x0000


	//----- nvinfo : EIATTR_MAXREG_COUNT
	.align		4
        /*004c*/ 	.byte	0x03, 0x1b
        /*004e*/ 	.short	0x00ff


	//----- nvinfo : EIATTR_MERCURY_ISA_VERSION
	.align		4
        /*0050*/ 	.byte	0x03, 0x5f
        /*0052*/ 	.short	0x0101


	//----- nvinfo : EIATTR_VRC_CTA_INIT_COUNT
	.align		4
        /*0054*/ 	.byte	0x02, 0x4a
	.zero		1
	.zero		1


	//----- nvinfo : EIATTR_EXIT_INSTR_OFFSETS
	.align		4
        /*0058*/ 	.byte	0x04, 0x1c
        /*005a*/ 	.short	(.L_267 - .L_266)


	//   ....[0]....
.L_266:
        /*005c*/ 	.word	0x00000080


	//   ....[1]....
        /*0060*/ 	.word	0x000006c0


	//----- nvinfo : EIATTR_MAX_THREADS
	.align		4
.L_267:
        /*0064*/ 	.byte	0x04, 0x05
        /*0066*/ 	.short	(.L_269 - .L_268)
.L_268:
        /*0068*/ 	.word	0x00000100
        /*006c*/ 	.word	0x00000001
        /*0070*/ 	.word	0x00000001


	//----- nvinfo : EIATTR_CRS_STACK_SIZE
	.align		4
.L_269:
        /*0074*/ 	.byte	0x04, 0x1e
        /*0076*/ 	.short	(.L_271 - .L_270)
.L_270:
        /*0078*/ 	.word	0x00000000


	//----- nvinfo : EIATTR_CBANK_PARAM_SIZE
	.align		4
.L_271:
        /*007c*/ 	.byte	0x03, 0x19
        /*007e*/ 	.short	0x0020


	//----- nvinfo : EIATTR_PARAM_CBANK
	.align		4
        /*0080*/ 	.byte	0x04, 0x0a
        /*0082*/ 	.short	(.L_273 - .L_272)
	.align		4
.L_272:
        /*0084*/ 	.word	index@(.nv.constant0.add_n_1793_to_2048__kernel)
        /*0088*/ 	.short	0x0380
        /*008a*/ 	.short	0x0020


	//----- nvinfo : EIATTR_SW_WAR
	.align		4
.L_273:
        /*008c*/ 	.byte	0x04, 0x36
        /*008e*/ 	.short	(.L_275 - .L_274)
.L_274:
        /*0090*/ 	.word	0x00000008
.L_275:


//--------------------- .nv.info.add_n_1537_to_1792__kernel --------------------------
	.section	.nv.info.add_n_1537_to_1792__kernel,"",@"SHT_CUDA_INFO"
	.sectionflags	@""
	.align	4


	//----- nvinfo : EIATTR_CUDA_API_VERSION
	.align		4
        /*0000*/ 	.byte	0x04, 0x37
        /*0002*/ 	.short	(.L_277 - .L_276)
.L_276:
        /*0004*/ 	.word	0x00000082


	//----- nvinfo : EIATTR_KPARAM_INFO
	.align		4
.L_277:
        /*0008*/ 	.byte	0x04, 0x17
        /*000a*/ 	.short	(.L_279 - .L_278)
.L_278:
        /*000c*/ 	.word	0x00000000
        /*0010*/ 	.short	0x0003
        /*0012*/ 	.short	0x0018
        /*0014*/ 	.byte	0x00, 0xf0, 0x21, 0x00


	//----- nvinfo : EIATTR_KPARAM_INFO
	.align		4
.L_279:
        /*0018*/ 	.byte	0x04, 0x17
        /*001a*/ 	.short	(.L_281 - .L_280)
.L_280:
        /*001c*/ 	.word	0x00000000
        /*0020*/ 	.short	0x0002
        /*0022*/ 	.short	0x0010
        /*0024*/ 	.byte	0x00, 0xf5, 0x21, 0x00


	//----- nvinfo : EIATTR_KPARAM_INFO
	.align		4
.L_281:
        /*0028*/ 	.byte	0x04, 0x17
        /*002a*/ 	.short	(.L_283 - .L_282)
.L_282:
        /*002c*/ 	.word	0x00000000
        /*0030*/ 	.short	0x0001
        /*0032*/ 	.short	0x0008
        /*0034*/ 	.byte	0x00, 0xf5, 0x21, 0x00


	//----- nvinfo : EIATTR_KPARAM_INFO
	.align		4
.L_283:
        /*0038*/ 	.byte	0x04, 0x17
        /*003a*/ 	.short	(.L_285 - .L_284)
.L_284:
        /*003c*/ 	.word	0x00000000
        /*0040*/ 	.short	0x0000
        /*0042*/ 	.short	0x0000
        /*0044*/ 	.byte	0x00, 0xf5, 0x21, 0x00


	//----- nvinfo : EIATTR_SPARSE_MMA_MASK
	.align		4
.L_285:
        /*0048*/ 	.byte	0x03, 0x50
        /*004a*/ 	.short	0x0000


	//----- nvinfo : EIATTR_MAXREG_COUNT
	.align		4
        /*004c*/ 	.byte	0x03, 0x1b
        /*004e*/ 	.short	0x00ff


	//----- nvinfo : EIATTR_MERCURY_ISA_VERSION
	.align		4
        /*0050*/ 	.byte	0x03, 0x5f
        /*0052*/ 	.short	0x0101


	//----- nvinfo : EIATTR_VRC_CTA_INIT_COUNT
	.align		4
        /*0054*/ 	.byte	0x02, 0x4a
	.zero		1
	.zero		1


	//----- nvinfo : EIATTR_EXIT_INSTR_OFFSETS
	.align		4
        /*0058*/ 	.byte	0x04, 0x1c
        /*005a*/ 	.short	(.L_287 - .L_286)


	//   ....[0]....
.L_286:
        /*005c*/ 	.word	0x000001a0


	//   ....[1]....
        /*0060*/ 	.word	0x000007e0


	//----- nvinfo : EIATTR_MAX_THREADS
	.align		4
.L_287:
        /*0064*/ 	.byte	0x04, 0x05
        /*0066*/ 	.short	(.L_289 - .L_288)
.L_288:
        /*0068*/ 	.word	0x00000100
        /*006c*/ 	.word	0x00000001
        /*0070*/ 	.word	0x00000001


	//----- nvinfo : EIATTR_CRS_STACK_SIZE
	.align		4
.L_289:
        /*0074*/ 	.byte	0x04, 0x1e
        /*0076*/ 	.short	(.L_291 - .L_290)
.L_290:
        /*0078*/ 	.word	0x00000000


	//----- nvinfo : EIATTR_CBANK_PARAM_SIZE
	.align		4
.L_291:
        /*007c*/ 	.byte	0x03, 0x19
        /*007e*/ 	.short	0x0020


	//----- nvinfo : EIATTR_PARAM_CBANK
	.align		4
        /*0080*/ 	.byte	0x04, 0x0a
        /*0082*/ 	.short	(.L_293 - .L_292)
	.align		4
.L_292:
        /*0084*/ 	.word	index@(.nv.constant0.add_n_1537_to_1792__kernel)
        /*0088*/ 	.short	0x0380
        /*008a*/ 	.short	0x0020


	//----- nvinfo : EIATTR_SW_WAR
	.align		4
.L_293:
        /*008c*/ 	.byte	0x04, 0x36
        /*008e*/ 	.short	(.L_295 - .L_294)
.L_294:
        /*0090*/ 	.word	0x00000008
.L_295:


//--------------------- .nv.info.add_n_1281_to_1536__kernel --------------------------
	.section	.nv.info.add_n_1281_to_1536__kernel,"",@"SHT_CUDA_INFO"
	.sectionflags	@""
	.align	4


	//----- nvinfo : EIATTR_CUDA_API_VERSION
	.align		4
        /*0000*/ 	.byte	0x04, 0x37
        /*0002*/ 	.short	(.L_297 - .L_296)
.L_296:
        /*0004*/ 	.word	0x00000082


	//----- nvinfo : EIATTR_KPARAM_INFO
	.align		4
.L_297:
        /*0008*/ 	.byte	0x04, 0x17
        /*000a*/ 	.short	(.L_299 - .L_298)
.L_298:
        /*000c*/ 	.word	0x00000000
        /*0010*/ 	.short	0x0003
        /*0012*/ 	.short	0x0018
        /*0014*/ 	.byte	0x00, 0xf0, 0x21, 0x00


	//----- nvinfo : EIATTR_KPARAM_INFO
	.align		4
.L_299:
        /*0018*/ 	.byte	0x04, 0x17
        /*001a*/ 	.short	(.L_301 - .L_300)
.L_300:
        /*001c*/ 	.word	0x00000000
        /*0020*/ 	.short	0x0002
        /*0022*/ 	.short	0x0010
        /*0024*/ 	.byte	0x00, 0xf5, 0x21, 0x00


	//----- nvinfo : EIATTR_KPARAM_INFO
	.align		4
.L_301:
        /*0028*/ 	.byte	0x04, 0x17
        /*002a*/ 	.short	(.L_303 - .L_302)
.L_302:
        /*002c*/ 	.word	0x00000000
        /*0030*/ 	.short	0x0001
        /*0032*/ 	.short	0x0008
        /*0034*/ 	.byte	0x00, 0xf5, 0x21, 0x00


	//----- nvinfo : EIATTR_KPARAM_INFO
	.align		4
.L_303:
        /*0038*/ 	.byte	0x04, 0x17
        /*003a*/ 	.short	(.L_305 - .L_304)
.L_304:
        /*003c*/ 	.word	0x00000000
        /*0040*/ 	.short	0x0000
        /*0042*/ 	.short	0x0000
        /*0044*/ 	.byte	0x00, 0xf5, 0x21, 0x00


	//----- nvinfo : EIATTR_SPARSE_MMA_MASK
	.align		4
.L_305:
        /*0048*/ 	.byte	0x03, 0x50
        /*004a*/ 	.short	0x0000


	//----- nvinfo : EIATTR_MAXREG_COUNT
	.align		4
        /*004c*/ 	.byte	0x03, 0x1b
        /*004e*/ 	.short	0x00ff


	//----- nvinfo : EIATTR_MERCURY_ISA_VERSION
	.align		4
        /*0050*/ 	.byte	0x03, 0x5f
        /*0052*/ 	.short	0x0101


	//----- nvinfo : EIATTR_VRC_CTA_INIT_COUNT
	.align		4
        /*0054*/ 	.byte	0x02, 0x4a
	.zero		1
	.zero		1


	//----- nvinfo : EIATTR_EXIT_INSTR_OFFSETS
	.align		4
        /*0058*/ 	.byte	0x04, 0x1c
        /*005a*/ 	.short	(.L_307 - .L_306)


	//   ....[0]....
.L_306:
        /*005c*/ 	.word	0x000001a0


	//   ....[1]....
        /*0060*/ 	.word	0x000007e0


	//----- nvinfo : EIATTR_MAX_THREADS
	.align		4
.L_307:
        /*0064*/ 	.byte	0x04, 0x05
        /*0066*/ 	.short	(.L_309 - .L_308)
.L_308:
        /*0068*/ 	.word	0x00000100
        /*006c*/ 	.word	0x00000001
        /*0070*/ 	.word	0x00000001


	//----- nvinfo : EIATTR_CRS_STACK_SIZE
	.align		4
.L_309:
        /*0074*/ 	.byte	0x04, 0x1e
        /*0076*/ 	.short	(.L_311 - .L_310)
.L_310:
        /*0078*/ 	.word	0x00000000


	//----- nvinfo : EIATTR_CBANK_PARAM_SIZE
	.align		4
.L_311:
        /*007c*/ 	.byte	0x03, 0x19
        /*007e*/ 	.short	0x0020


	//----- nvinfo : EIATTR_PARAM_CBANK
	.align		4
        /*0080*/ 	.byte	0x04, 0x0a
        /*0082*/ 	.short	(.L_313 - .L_312)
	.align		4
.L_312:
        /*0084*/ 	.word	index@(.nv.constant0.add_n_1281_to_1536__kernel)
        /*0088*/ 	.short	0x0380
        /*008a*/ 	.short	0x0020


	//----- nvinfo : EIATTR_SW_WAR
	.align		4
.L_313:
        /*008c*/ 	.byte	0x04, 0x36
        /*008e*/ 	.short	(.L_315 - .L_314)
.L_314:
        /*0090*/ 	.word	0x00000008
.L_315:


//--------------------- .nv.info.add_n_1025_to_1280__kernel --------------------------
	.section	.nv.info.add_n_1025_to_1280__kernel,"",@"SHT_CUDA_INFO"
	.sectionflags	@""
	.align	4


	//----- nvinfo : EIATTR_CUDA_API_VERSION
	.align		4
        /*0000*/ 	.byte	0x04, 0x37
        /*0002*/ 	.short	(.L_317 - .L_316)
.L_316:
        /*0004*/ 	.word	0x00000082


	//----- nvinfo : EIATTR_KPARAM_INFO
	.align		4
.L_317:
        /*0008*/ 	.byte	0x04, 0x17
        /*000a*/ 	.short	(.L_319 - .L_318)
.L_318:
        /*000c*/ 	.word	0x00000000
        /*0010*/ 	.short	0x0003
        /*0012*/ 	.short	0x0018
        /*0014*/ 	.byte	0x00, 0xf0, 0x21, 0x00


	//----- nvinfo : EIATTR_KPARAM_INFO
	.align		4
.L_319:
        /*0018*/ 	.byte	0x04, 0x17
        /*001a*/ 	.short	(.L_321 - .L_320)
.L_320:
        /*001c*/ 	.word	0x00000000
        /*0020*/ 	.short	0x0002
        /*0022*/ 	.short	0x0010
        /*0024*/ 	.byte	0x00, 0xf5, 0x21, 0x00


	//----- nvinfo : EIATTR_KPARAM_INFO
	.align		4
.L_321:
        /*0028*/ 	.byte	0x04, 0x17
        /*002a*/ 	.short	(.L_323 - .L_322)
.L_322:
        /*002c*/ 	.word	0x00000000
        /*0030*/ 	.short	0x0001
        /*0032*/ 	.short	0x0008
        /*0034*/ 	.byte	0x00, 0xf5, 0x21, 0x00


	//----- nvinfo : EIATTR_KPARAM_INFO
	.align		4
.L_323:
        /*0038*/ 	.byte	0x04, 0x17
        /*003a*/ 	.short	(.L_325 - .L_324)
.L_324:
        /*003c*/ 	.word	0x00000000
        /*0040*/ 	.short	0x0000
        /*0042*/ 	.short	0x0000
        /*0044*/ 	.byte	0x00, 0xf5, 0x21, 0x00


	//----- nvinfo : EIATTR_SPARSE_MMA_MASK
	.align		4
.L_325:
        /*0048*/ 	.byte	0x03, 0x50
        /*004a*/ 	.short	0x0000


	//----- nvinfo : EIATTR_MAXREG_COUNT
	.align		4
        /*004c*/ 	.byte	0x03, 0x1b
        /*004e*/ 	.short	0x00ff


	//----- nvinfo : EIATTR_MERCURY_ISA_VERSION
	.align		4
        /*0050*/ 	.byte	0x03, 0x5f
        /*0052*/ 	.short	0x0101


	//----- nvinfo : EIATTR_VRC_CTA_INIT_COUNT
	.align		4
        /*0054*/ 	.byte	0x02, 0x4a
	.zero		1
	.zero		1


	//----- nvinfo : EIATTR_EXIT_INSTR_OFFSETS
	.align		4
        /*0058*/ 	.byte	0x04, 0x1c
        /*005a*/ 	.short	(.L_327 - .L_326)


	//   ....[0]....
.L_326:
        /*005c*/ 	.word	0x000001a0


	//   ....[1]....
        /*0060*/ 	.word	0x000007e0


	//----- nvinfo : EIATTR_MAX_THREADS
	.align		4
.L_327:
        /*0064*/ 	.byte	0x04, 0x05
        /*0066*/ 	.short	(.L_329 - .L_328)
.L_328:
        /*0068*/ 	.word	0x00000100
        /*006c*/ 	.word	0x00000001
        /*0070*/ 	.word	0x00000001


	//----- nvinfo : EIATTR_CRS_STACK_SIZE
	.align		4
.L_329:
        /*0074*/ 	.byte	0x04, 0x1e
        /*0076*/ 	.short	(.L_331 - .L_330)
.L_330:
        /*0078*/ 	.word	0x00000000


	//----- nvinfo : EIATTR_CBANK_PARAM_SIZE
	.align		4
.L_331:
        /*007c*/ 	.byte	0x03, 0x19
        /*007e*/ 	.short	0x0020


	//----- nvinfo : EIATTR_PARAM_CBANK
	.align		4
        /*0080*/ 	.byte	0x04, 0x0a
        /*0082*/ 	.short	(.L_333 - .L_332)
	.align		4
.L_332:
        /*0084*/ 	.word	index@(.nv.constant0.add_n_1025_to_1280__kernel)
        /*0088*/ 	.short	0x0380
        /*008a*/ 	.short	0x0020


	//----- nvinfo : EIATTR_SW_WAR
	.align		4
.L_333:
        /*008c*/ 	.byte	0x04, 0x36
        /*008e*/ 	.short	(.L_335 - .L_334)
.L_334:
        /*0090*/ 	.word	0x00000008
.L_335:


//--------------------- .nv.info.add_n_769_to_1024__kernel --------------------------
	.section	.nv.info.add_n_769_to_1024__kernel,"",@"SHT_CUDA_INFO"
	.sectionflags	@""
	.align	4


	//----- nvinfo : EIATTR_CUDA_API_VERSION
	.align		4
        /*0000*/ 	.byte	0x04, 0x37
        /*0002*/ 	.short	(.L_337 - .L_336)
.L_336:
        /*0004*/ 	.word	0x00000082


	//----- nvinfo : EIATTR_KPARAM_INFO
	.align		4
.L_337:
        /*0008*/ 	.byte	0x04, 0x17
        /*000a*/ 	.short	(.L_339 - .L_338)
.L_338:
        /*000c*/ 	.word	0x00000000
        /*0010*/ 	.short	0x0003
        /*0012*/ 	.short	0x0018
        /*0014*/ 	.byte	0x00, 0xf0, 0x21, 0x00


	//----- nvinfo : EIATTR_KPARAM_INFO
	.align		4
.L_339:
        /*0018*/ 	.byte	0x04, 0x17
        /*001a*/ 	.short	(.L_341 - .L_340)
.L_340:
        /*001c*/ 	.word	0x00000000
        /*0020*/ 	.short	0x0002
        /*0022*/ 	.short	0x0010
        /*0024*/ 	.byte	0x00, 0xf5, 0x21, 0x00


	//----- nvinfo : EIATTR_KPARAM_INFO
	.align		4
.L_341:
        /*0028*/ 	.byte	0x04, 0x17
        /*002a*/ 	.short	(.L_343 - .L_342)
.L_342:
        /*002c*/ 	.word	0x00000000
        /*0030*/ 	.short	0x0001
        /*0032*/ 	.short	0x0008
        /*0034*/ 	.byte	0x00, 0xf5, 0x21, 0x00


	//----- nvinfo : EIATTR_KPARAM_INFO
	.align		4
.L_343:
        /*0038*/ 	.byte	0x04, 0x17
        /*003a*/ 	.short	(.L_345 - .L_344)
.L_344:
        /*003c*/ 	.word	0x00000000
        /*0040*/ 	.short	0x0000
        /*0042*/ 	.short	0x0000
        /*0044*/ 	.byte	0x00, 0xf5, 0x21, 0x00


	//----- nvinfo : EIATTR_SPARSE_MMA_MASK
	.align		4
.L_345:
        /*0048*/ 	.byte	0x03, 0x50
        /*004a*/ 	.short	0x0000


	//----- nvinfo : EIATTR_MAXREG_COUNT
	.align		4
        /*004c*/ 	.byte	0x03, 0x1b
        /*004e*/ 	.short	0x00ff


	//----- nvinfo : EIATTR_MERCURY_ISA_VERSION
	.align		4
        /*0050*/ 	.byte	0x03, 0x5f
        /*0052*/ 	.short	0x0101


	//----- nvinfo : EIATTR_VRC_CTA_INIT_COUNT
	.align		4
        /*0054*/ 	.byte	0x02, 0x4a
	.zero		1
	.zero		1


	//----- nvinfo : EIATTR_EXIT_INSTR_OFFSETS
	.align		4
        /*0058*/ 	.byte	0x04, 0x1c
        /*005a*/ 	.short	(.L_347 - .L_346)


	//   ....[0]....
.L_346:
        /*005c*/ 	.word	0x00000080


	//   ....[1]....
        /*0060*/ 	.word	0x000006c0


	//----- nvinfo : EIATTR_MAX_THREADS
	.align		4
.L_347:
        /*0064*/ 	.byte	0x04, 0x05
        /*0066*/ 	.short	(.L_349 - .L_348)
.L_348:
        /*0068*/ 	.word	0x00000100
        /*006c*/ 	.word	0x00000001
        /*0070*/ 	.word	0x00000001


	//----- nvinfo : EIATTR_CRS_STACK_SIZE
	.align		4
.L_349:
        /*0074*/ 	.byte	0x04, 0x1e
        /*0076*/ 	.short	(.L_351 - .L_350)
.L_350:
        /*0078*/ 	.word	0x00000000


	//----- nvinfo : EIATTR_CBANK_PARAM_SIZE
	.align		4
.L_351:
        /*007c*/ 	.byte	0x03, 0x19
        /*007e*/ 	.short	0x0020


	//----- nvinfo : EIATTR_PARAM_CBANK
	.align		4
        /*0080*/ 	.byte	0x04, 0x0a
        /*0082*/ 	.short	(.L_353 - .L_352)
	.align		4
.L_352:
        /*0084*/ 	.word	index@(.nv.constant0.add_n_769_to_1024__kernel)
        /*0088*/ 	.short	0x0380
        /*008a*/ 	.short	0x0020


	//----- nvinfo : EIATTR_SW_WAR
	.align		4
.L_353:
        /*008c*/ 	.byte	0x04, 0x36
        /*008e*/ 	.short	(.L_355 - .L_354)
.L_354:
        /*0090*/ 	.word	0x00000008
.L_355:


//--------------------- .nv.info.add_n_513_to_768__kernel --------------------------
	.section	.nv.info.add_n_513_to_768__kernel,"",@"SHT_CUDA_INFO"
	.sectionflags	@""
	.align	4


	//----- nvinfo : EIATTR_CUDA_API_VERSION
	.align		4
        /*0000*/ 	.byte	0x04, 0x37
        /*0002*/ 	.short	(.L_357 - .L_356)
.L_356:
        /*0004*/ 	.word	0x00000082


	//----- nvinfo : EIATTR_KPARAM_INFO
	.align		4
.L_357:
        /*0008*/ 	.byte	0x04, 0x17
        /*000a*/ 	.short	(.L_359 - .L_358)
.L_358:
        /*000c*/ 	.word	0x00000000
        /*0010*/ 	.short	0x0003
        /*0012*/ 	.short	0x0018
        /*0014*/ 	.byte	0x00, 0xf0, 0x21, 0x00


	//----- nvinfo : EIATTR_KPARAM_INFO
	.align		4
.L_359:
        /*0018*/ 	.byte	0x04, 0x17
        /*001a*/ 	.short	(.L_361 - .L_360)
.L_360:
        /*001c*/ 	.word	0x00000000
        /*0020*/ 	.short	0x0002
        /*0022*/ 	.short	0x0010
        /*0024*/ 	.byte	0x00, 0xf5, 0x21, 0x00


	//----- nvinfo : EIATTR_KPARAM_INFO
	.align		4
.L_361:
        /*0028*/ 	.byte	0x04, 0x17
        /*002a*/ 	.short	(.L_363 - .L_362)
.L_362:
        /*002c*/ 	.word	0x00000000
        /*0030*/ 	.short	0x0001
        /*0032*/ 	.short	0x0008
        /*0034*/ 	.byte	0x00, 0xf5, 0x21, 0x00


	//----- nvinfo : EIATTR_KPARAM_INFO
	.align		4
.L_363:
        /*0038*/ 	.byte	0x04, 0x17
        /*003a*/ 	.short	(.L_365 - .L_364)
.L_364:
        /*003c*/ 	.word	0x00000000
        /*0040*/ 	.short	0x0000
        /*0042*/ 	.short	0x0000
        /*0044*/ 	.byte	0x00, 0xf5, 0x21, 0x00


	//----- nvinfo : EIATTR_SPARSE_MMA_MASK
	.align		4
.L_365:
        /*0048*/ 	.byte	0x03, 0x50
        /*004a*/ 	.short	0x0000


	//----- nvinfo : EIATTR_MAXREG_COUNT
	.align		4
        /*004c*/ 	.byte	0x03, 0x1b
        /*004e*/ 	.short	0x00ff


	//----- nvinfo : EIATTR_MERCURY_ISA_VERSION
	.align		4
        /*0050*/ 	.byte	0x03, 0x5f
        /*0052*/ 	.short	0x0101


	//----- nvinfo : EIATTR_VRC_CTA_INIT_COUNT
	.align		4
        /*0054*/ 	.byte	0x02, 0x4a
	.zero		1
	.zero		1


	//----- nvinfo : EIATTR_EXIT_INSTR_OFFSETS
	.align		4
        /*0058*/ 	.byte	0x04, 0x1c
        /*005a*/ 	.short	(.L_367 - .L_366)


	//   ....[0]....
.L_366:
        /*005c*/ 	.word	0x000001a0


	//   ....[1]....
        /*0060*/ 	.word	0x000007e0


	//----- nvinfo : EIATTR_MAX_THREADS
	.align		4
.L_367:
        /*0064*/ 	.byte	0x04, 0x05
        /*0066*/ 	.short	(.L_369 - .L_368)
.L_368:
        /*0068*/ 	.word	0x00000100
        /*006c*/ 	.word	0x00000001
        /*0070*/ 	.word	0x00000001


	//----- nvinfo : EIATTR_CRS_STACK_SIZE
	.align		4
.L_369:
        /*0074*/ 	.byte	0x04, 0x1e
        /*0076*/ 	.short	(.L_371 - .L_370)
.L_370:
        /*0078*/ 	.word	0x00000000


	//----- nvinfo : EIATTR_CBANK_PARAM_SIZE
	.align		4
.L_371:
        /*007c*/ 	.byte	0x03, 0x19
        /*007e*/ 	.short	0x0020


	//----- nvinfo : EIATTR_PARAM_CBANK
	.align		4
        /*0080*/ 	.byte	0x04, 0x0a
        /*0082*/ 	.short	(.L_373 - .L_372)
	.align		4
.L_372:
        /*0084*/ 	.word	index@(.nv.constant0.add_n_513_to_768__kernel)
        /*0088*/ 	.short	0x0380
        /*008a*/ 	.short	0x0020


	//----- nvinfo : EIATTR_SW_WAR
	.align		4
.L_373:
        /*008c*/ 	.byte	0x04, 0x36
        /*008e*/ 	.short	(.L_375 - .L_374)
.L_374:
        /*0090*/ 	.word	0x00000008
.L_375:


//--------------------- .nv.info.add_n_257_to_512__kernel --------------------------
	.section	.nv.info.add_n_257_to_512__kernel,"",@"SHT_CUDA_INFO"
	.sectionflags	@""
	.align	4


	//----- nvinfo : EIATTR_CUDA_API_VERSION
	.align		4
        /*0000*/ 	.byte	0x04, 0x37
        /*0002*/ 	.short	(.L_377 - .L_376)
.L_376:
        /*0004*/ 	.word	0x00000082


	//----- nvinfo : EIATTR_KPARAM_INFO
	.align		4
.L_377:
        /*0008*/ 	.byte	0x04, 0x17
        /*000a*/ 	.short	(.L_379 - .L_378)
.L_378:
        /*000c*/ 	.word	0x00000000
        /*0010*/ 	.short	0x0003
        /*0012*/ 	.short	0x0018
        /*0014*/ 	.byte	0x00, 0xf0, 0x21, 0x00


	//----- nvinfo : EIATTR_KPARAM_INFO
	.align		4
.L_379:
        /*0018*/ 	.byte	0x04, 0x17
        /*001a*/ 	.short	(.L_381 - .L_380)
.L_380:
        /*001c*/ 	.word	0x00000000
        /*0020*/ 	.short	0x0002
        /*0022*/ 	.short	0x0010
        /*0024*/ 	.byte	0x00, 0xf5, 0x21, 0x00


	//----- nvinfo : EIATTR_KPARAM_INFO
	.align		4
.L_381:
        /*0028*/ 	.byte	0x04, 0x17
        /*002a*/ 	.short	(.L_383 - .L_382)
.L_382:
        /*002c*/ 	.word	0x00000000
        /*0030*/ 	.short	0x0001
        /*0032*/ 	.short	0x0008
        /*0034*/ 	.byte	0x00, 0xf5, 0x21, 0x00


	//----- nvinfo : EIATTR_KPARAM_INFO
	.align		4
.L_383:
        /*0038*/ 	.byte	0x04, 0x17
        /*003a*/ 	.short	(.L_385 - .L_384)
.L_384:
        /*003c*/ 	.word	0x00000000
        /*0040*/ 	.short	0x0000
        /*0042*/ 	.short	0x0000
        /*0044*/ 	.byte	0x00, 0xf5, 0x21, 0x00


	//----- nvinfo : EIATTR_SPARSE_MMA_MASK
	.align		4
.L_385:
        /*0048*/ 	.byte	0x03, 0x50
        /*004a*/ 	.short	0x0000


	//----- nvinfo : EIATTR_MAXREG_COUNT
	.align		4
        /*004c*/ 	.byte	0x03, 0x1b
        /*004e*/ 	.short	0x00ff


	//----- nvinfo : EIATTR_MERCURY_ISA_VERSION
	.align		4
        /*0050*/ 	.byte	0x03, 0x5f
        /*0052*/ 	.short	0x0101


	//----- nvinfo : EIATTR_VRC_CTA_INIT_COUNT
	.align		4
        /*0054*/ 	.byte	0x02, 0x4a
	.zero		1
	.zero		1


	//----- nvinfo : EIATTR_EXIT_INSTR_OFFSETS
	.align		4
        /*0058*/ 	.byte	0x04, 0x1c
        /*005a*/ 	.short	(.L_387 - .L_386)


	//   ....[0]....
.L_386:
        /*005c*/ 	.word	0x00000080


	//   ....[1]....
        /*0060*/ 	.word	0x000006c0


	//----- nvinfo : EIATTR_MAX_THREADS
	.align		4
.L_387:
        /*0064*/ 	.byte	0x04, 0x05
        /*0066*/ 	.short	(.L_389 - .L_388)
.L_388:
        /*0068*/ 	.word	0x00000100
        /*006c*/ 	.word	0x00000001
        /*0070*/ 	.word	0x00000001


	//----- nvinfo : EIATTR_CRS_STACK_SIZE
	.align		4
.L_389:
        /*0074*/ 	.byte	0x04, 0x1e
        /*0076*/ 	.short	(.L_391 - .L_390)
.L_390:
        /*0078*/ 	.word	0x00000000


	//----- nvinfo : EIATTR_CBANK_PARAM_SIZE
	.align		4
.L_391:
        /*007c*/ 	.byte	0x03, 0x19
        /*007e*/ 	.short	0x0020


	//----- nvinfo : EIATTR_PARAM_CBANK
	.align		4
        /*0080*/ 	.byte	0x04, 0x0a
        /*0082*/ 	.short	(.L_393 - .L_392)
	.align		4
.L_392:
        /*0084*/ 	.word	index@(.nv.constant0.add_n_257_to_512__kernel)
        /*0088*/ 	.short	0x0380
        /*008a*/ 	.short	0x0020


	//----- nvinfo : EIATTR_SW_WAR
	.align		4
.L_393:
        /*008c*/ 	.byte	0x04, 0x36
        /*008e*/ 	.short	(.L_395 - .L_394)
.L_394:
        /*0090*/ 	.word	0x00000008
.L_395:


//--------------------- .nv.info.add_n_1_to_256__kernel --------------------------
	.section	.nv.info.add_n_1_to_256__kernel,"",@"SHT_CUDA_INFO"
	.sectionflags	@""
	.align	4


	//----- nvinfo : EIATTR_CUDA_API_VERSION
	.align		4
        /*0000*/ 	.byte	0x04, 0x37
        /*0002*/ 	.short	(.L_397 - .L_396)
.L_396:
        /*0004*/ 	.word	0x00000082


	//----- nvinfo : EIATTR_KPARAM_INFO
	.align		4
.L_397:
        /*0008*/ 	.byte	0x04, 0x17
        /*000a*/ 	.short	(.L_399 - .L_398)
.L_398:
        /*000c*/ 	.word	0x00000000
        /*0010*/ 	.short	0x0003
        /*0012*/ 	.short	0x0018
        /*0014*/ 	.byte	0x00, 0xf0, 0x21, 0x00


	//----- nvinfo : EIATTR_KPARAM_INFO
	.align		4
.L_399:
        /*0018*/ 	.byte	0x04, 0x17
        /*001a*/ 	.short	(.L_401 - .L_400)
.L_400:
        /*001c*/ 	.word	0x00000000
        /*0020*/ 	.short	0x0002
        /*0022*/ 	.short	0x0010
        /*0024*/ 	.byte	0x00, 0xf5, 0x21, 0x00


	//----- nvinfo : EIATTR_KPARAM_INFO
	.align		4
.L_401:
        /*0028*/ 	.byte	0x04, 0x17
        /*002a*/ 	.short	(.L_403 - .L_402)
.L_402:
        /*002c*/ 	.word	0x00000000
        /*0030*/ 	.short	0x0001
        /*0032*/ 	.short	0x0008
        /*0034*/ 	.byte	0x00, 0xf5, 0x21, 0x00


	//----- nvinfo : EIATTR_KPARAM_INFO
	.align		4
.L_403:
        /*0038*/ 	.byte	0x04, 0x17
        /*003a*/ 	.short	(.L_405 - .L_404)
.L_404:
        /*003c*/ 	.word	0x00000000
        /*0040*/ 	.short	0x0000
        /*0042*/ 	.short	0x0000
        /*0044*/ 	.byte	0x00, 0xf5, 0x21, 0x00


	//----- nvinfo : EIATTR_SPARSE_MMA_MASK
	.align		4
.L_405:
        /*0048*/ 	.byte	0x03, 0x50
        /*004a*/ 	.short	0x0000


	//----- nvinfo : EIATTR_MAXREG_COUNT
	.align		4
        /*004c*/ 	.byte	0x03, 0x1b
        /*004e*/ 	.short	0x00ff


	//----- nvinfo : EIATTR_MERCURY_ISA_VERSION
	.align		4
        /*0050*/ 	.byte	0x03, 0x5f
        /*0052*/ 	.short	0x0101


	//----- nvinfo : EIATTR_VRC_CTA_INIT_COUNT
	.align		4
        /*0054*/ 	.byte	0x02, 0x4a
	.zero		1
	.zero		1


	//----- nvinfo : EIATTR_EXIT_INSTR_OFFSETS
	.align		4
        /*0058*/ 	.byte	0x04, 0x1c
        /*005a*/ 	.short	(.L_407 - .L_406)


	//   ....[0]....
.L_406:
        /*005c*/ 	.word	0x00000080


	//   ....[1]....
        /*0060*/ 	.word	0x000006c0


	//----- nvinfo : EIATTR_MAX_THREADS
	.align		4
.L_407:
        /*0064*/ 	.byte	0x04, 0x05
        /*0066*/ 	.short	(.L_409 - .L_408)
.L_408:
        /*0068*/ 	.word	0x00000100
        /*006c*/ 	.word	0x00000001
        /*0070*/ 	.word	0x00000001


	//----- nvinfo : EIATTR_CRS_STACK_SIZE
	.align		4
.L_409:
        /*0074*/ 	.byte	0x04, 0x1e
        /*0076*/ 	.short	(.L_411 - .L_410)
.L_410:
        /*0078*/ 	.word	0x00000000


	//----- nvinfo : EIATTR_CBANK_PARAM_SIZE
	.align		4
.L_411:
        /*007c*/ 	.byte	0x03, 0x19
        /*007e*/ 	.short	0x0020


	//----- nvinfo : EIATTR_PARAM_CBANK
	.align		4
        /*0080*/ 	.byte	0x04, 0x0a
        /*0082*/ 	.short	(.L_413 - .L_412)
	.align		4
.L_412:
        /*0084*/ 	.word	index@(.nv.constant0.add_n_1_to_256__kernel)
        /*0088*/ 	.short	0x0380
        /*008a*/ 	.short	0x0020


	//----- nvinfo : EIATTR_SW_WAR
	.align		4
.L_413:
        /*008c*/ 	.byte	0x04, 0x36
        /*008e*/ 	.short	(.L_415 - .L_414)
.L_414:
        /*0090*/ 	.word	0x00000008
.L_415:


//--------------------- .nv.callgraph             --------------------------
	.section	.nv.callgraph,"",@"SHT_CUDA_CALLGRAPH"
	.align	4
	.sectionentsize	8
	.align		4
        /*0000*/ 	.word	0x00000000
	.align		4
        /*0004*/ 	.word	0xffffffff
	.align		4
        /*0008*/ 	.word	0x00000000
	.align		4
        /*000c*/ 	.word	0xfffffffe
	.align		4
        /*0010*/ 	.word	0x00000000
	.align		4
        /*0014*/ 	.word	0xfffffffd
	.align		4
        /*0018*/ 	.word	0x00000000
	.align		4
        /*001c*/ 	.word	0xfffffffc


//--------------------- .text.add_n_3841_to_4096__kernel --------------------------
	.section	.text.add_n_3841_to_4096__kernel,"ax",@progbits
	.align	128
        .global         add_n_3841_to_4096__kernel
        .type           add_n_3841_to_4096__kernel,@function
        .size           add_n_3841_to_4096__kernel,(.L_x_64 - add_n_3841_to_4096__kernel)
        .other          add_n_3841_to_4096__kernel,@"STO_CUDA_ENTRY STV_DEFAULT"
add_n_3841_to_4096__kernel:
.text.add_n_3841_to_4096__kernel:
[----:B------:R-:W-:Y:S08]  /*0000*/  LDC R1, c[0x0][0x37c] ;  /* 0x0000df00ff017b82 */ /* 0x000ff00000000800 */
[----:B------:R-:W0:Y:S02]  /*0010*/  LDC.64 R4, c[0x0][0x398] ;  /* 0x0000e600ff047b82 */ /* 0x000e240000000a00 */
[----:B0-----:R-:W-:-:S05]  /*0020*/  IADD3 R0, P0, PT, R4, 0xfff, RZ ;  /* 0x00000fff04007810 */ /* 0x001fca0007f1e0ff */
[----:B------:R-:W-:-:S05]  /*0030*/  IMAD.X R3, RZ, RZ, R5, P0 ;  /* 0x000000ffff037224 */ /* 0x000fca00000e0605 */
[--C-:B------:R-:W-:Y:S02]  /*0040*/  SHF.R.S64 R0, R0, 0xc, R3.reuse ;  /* 0x0000000c00007819 */ /* 0x100fe40000001003 */
[----:B------:R-:W-:Y:S02]  /*0050*/  SHF.R.S32.HI R2, RZ, 0xc, R3 ;  /* 0x0000000cff027819 */ /* 0x000fe40000011403 */
[----:B------:R-:W-:-:S04]  /*0060*/  ISETP.GE.U32.AND P0, PT, R0, 0x1, PT ;  /* 0x000000010000780c */ /* 0x000fc80003f06070 */
[----:B------:R-:W-:-:S13]  /*0070*/  ISETP.GE.AND.EX P0, PT, R2, RZ, PT, P0 ;  /* 0x000000ff0200720c */ /* 0x000fda0003f06300 */
[----:B------:R-:W-:Y:S05]  /*0080*/  @!P0 EXIT ;  /* 0x000000000000894d */ /* 0x000fea0003800000 */
[----:B------:R-:W0:Y:S01]  /*0090*/  S2UR UR4, SR_CTAID.X ;  /* 0x00000000000479c3 */ /* 0x000e220000002500 */
[----:B------:R-:W1:Y:S01]  /*00a0*/  S2R R3, SR_TID.X ;  /* 0x0000000000037919 */ /* 0x000e620000002100 */
[----:B------:R-:W2:Y:S01]  /*00b0*/  LDCU.128 UR8, c[0x0][0x380] ;  /* 0x00007000ff0877ac */ /* 0x000ea20008000c00 */
[----:B------:R-:W-:Y:S01]  /*00c0*/  IADD3 R11, P0, PT, RZ, -R4, RZ ;  /* 0x80000004ff0b7210 */ /* 0x000fe20007f1e0ff */
[----:B------:R-:W3:Y:S04]  /*00d0*/  LDCU.64 UR6, c[0x0][0x390] ;  /* 0x00007200ff0677ac */ /* 0x000ee80008000a00 */
[----:B------:R-:W-:-:S04]  /*00e0*/  IMAD.X R5, RZ, RZ, ~R5, P0 ;  /* 0x000000ffff057224 */ /* 0x000fc800000e0e05 */
[----:B------:R-:W-:Y:S02]  /*00f0*/  IMAD R5, R5, 0xa0, RZ ;  /* 0x000000a005057824 */ /* 0x000fe400078e02ff */
[----:B0-----:R-:W-:-:S04]  /*0100*/  IMAD.WIDE.U32 R6, R0, UR4, RZ ;  /* 0x0000000400067c25 */ /* 0x001fc8000f8e00ff */
[----:B------:R-:W-:Y:S02]  /*0110*/  IMAD.SHL.U32 R18, R6, 0x100, RZ ;  /* 0x0000010006127824 */ /* 0x000fe400078e00ff */
[----:B------:R-:W-:Y:S01]  /*0120*/  IMAD R9, R2, UR4, RZ ;  /* 0x0000000402097c24 */ /* 0x000fe2000f8e02ff */
[----:B------:R-:W0:Y:S01]  /*0130*/  LDCU.64 UR4, c[0x0][0x358] ;  /* 0x00006b00ff0477ac */ /* 0x000e220008000a00 */
[----:B------:R-:W-:Y:S01]  /*0140*/  IMAD.SHL.U32 R4, R6, 0x1000, RZ ;  /* 0x0000100006047824 */ /* 0x000fe200078e00ff */
[----:B-1----:R-:W-:Y:S01]  /*0150*/  LOP3.LUT R18, R18, R3, RZ, 0xfc, !PT ;  /* 0x0000000312127212 */ /* 0x002fe200078efcff */
[----:B------:R-:W-:Y:S02]  /*0160*/  IMAD.IADD R7, R7, 0x1, R9 ;  /* 0x0000000107077824 */ /* 0x000fe400078e0209 */
[----:B------:R-:W-:-:S03]  /*0170*/  IMAD.SHL.U32 R3, R3, 0x10, RZ ;  /* 0x0000001003037824 */ /* 0x000fc600078e00ff */
[--C-:B------:R-:W-:Y:S02]  /*0180*/  SHF.L.U64.HI R19, R6, 0x8, R7.reuse ;  /* 0x0000000806137819 */ /* 0x100fe40000010207 */
[----:B------:R-:W-:Y:S02]  /*0190*/  LOP3.LUT R3, R4, R3, RZ, 0xfc, !PT ;  /* 0x0000000304037212 */ /* 0x000fe400078efcff */
[----:B------:R-:W-:Y:S01]  /*01a0*/  SHF.L.U64.HI R6, R6, 0xc, R7 ;  /* 0x0000000c06067819 */ /* 0x000fe20000010207 */
[----:B------:R-:W-:Y:S01]  /*01b0*/  IMAD.WIDE.U32 R18, R11, 0xa0, R18 ;  /* 0x000000a00b127825 */ /* 0x000fe200078e0012 */
[C---:B--2---:R-:W-:Y:S02]  /*01c0*/  IADD3 R12, P0, PT, R3.reuse, UR8, RZ ;  /* 0x00000008030c7c10 */ /* 0x044fe4000ff1e0ff */
[C---:B------:R-:W-:Y:S02]  /*01d0*/  IADD3 R14, P1, PT, R3.reuse, UR10, RZ ;  /* 0x0000000a030e7c10 */ /* 0x040fe4000ff3e0ff */
[----:B---3--:R-:W-:Y:S01]  /*01e0*/  IADD3 R16, P2, PT, R3, UR6, RZ ;  /* 0x0000000603107c10 */ /* 0x008fe2000ff5e0ff */
[----:B------:R-:W-:Y:S01]  /*01f0*/  IMAD.IADD R3, R19, 0x1, R5 ;  /* 0x0000000113037824 */ /* 0x000fe200078e0205 */
[----:B------:R-:W-:-:S02]  /*0200*/  IADD3.X R13, PT, PT, R6, UR9, RZ, P0, !PT ;  /* 0x00000009060d7c10 */ /* 0x000fc400087fe4ff */
[C---:B------:R-:W-:Y:S02]  /*0210*/  IADD3.X R15, PT, PT, R6.reuse, UR11, RZ, P1, !PT ;  /* 0x0000000b060f7c10 */ /* 0x040fe40008ffe4ff */
[----:B0-----:R-:W-:-:S07]  /*0220*/  IADD3.X R17, PT, PT, R6, UR7, RZ, P2, !PT ;  /* 0x0000000706117c10 */ /* 0x001fce00097fe4ff */
.L_x_2:
[----:B------:R-:W-:Y:S01]  /*0230*/  ISETP.GT.U32.AND P1, PT, R18, -0x1, PT ;  /* 0xffffffff1200780c */ /* 0x000fe20003f24070 */
[----:B------:R-:W-:Y:S01]  /*0240*/  BSSY.RECONVERGENT B0, `(.L_x_0) ;  /* 0x000003f000007945 */ /* 0x000fe20003800200 */
[----:B------:R-:W-:Y:S02]  /*0250*/  IADD3 R0, P0, PT, R0, -0x1, RZ ;  /* 0xffffffff00007810 */ /* 0x000fe40007f1e0ff */
[----:B------:R-:W-:Y:S02]  /*0260*/  ISETP.GT.AND.EX P1, PT, R3, -0x1, PT, P1 ;  /* 0xffffffff0300780c */ /* 0x000fe40003f24310 */
[----:B------:R-:W-:Y:S02]  /*0270*/  IADD3.X R2, PT, PT, R2, -0x1, RZ, P0, !PT ;  /* 0xffffffff02027810 */ /* 0x000fe400007fe4ff */
[----:B------:R-:W-:Y:S02]  /*0280*/  ISETP.NE.U32.AND P0, PT, R0, RZ, PT ;  /* 0x000000ff0000720c */ /* 0x000fe40003f05070 */
[----:B------:R-:W-:-:S02]  /*0290*/  IADD3 R18, P2, PT, R18, 0x100, RZ ;  /* 0x0000010012127810 */ /* 0x000fc40007f5e0ff */
[----:B------:R-:W-:-:S05]  /*02a0*/  ISETP.NE.AND.EX P0, PT, R2, RZ, PT, P0 ;  /* 0x000000ff0200720c */ /* 0x000fca0003f05300 */
[----:B------:R-:W-:Y:S08]  /*02b0*/  @P1 BRA `(.L_x_1) ;  /* 0x0000000000dc1947 */ /* 0x000ff00003800000 */
[----:B------:R-:W2:Y:S04]  /*02c0*/  LDG.E.128.CONSTANT R4, desc[UR4][R12.64] ;  /* 0x000000040c047981 */ /* 0x000ea8000c1e9d00 */
[----:B------:R-:W3:Y:S01]  /*02d0*/  LDG.E.128.CONSTANT R8, desc[UR4][R14.64] ;  /* 0x000000040e087981 */ /* 0x000ee2000c1e9d00 */
[--C-:B--2---:R-:W-:Y:S02]  /*02e0*/  SHF.R.U32.HI R21, RZ, 0x10, R4.reuse ;  /* 0x00000010ff157819 */ /* 0x104fe40000011604 */
[C---:B------:R-:W-:Y:S02]  /*02f0*/  LOP3.LUT R25, R4.reuse, 0xff000000, RZ, 0xc0, !PT ;  /* 0xff00000004197812 */ /* 0x040fe400078ec0ff */
[----:B------:R-:W-:Y:S01]  /*0300*/  SHF.R.U32.HI R19, RZ, 0x8, R4 ;  /* 0x00000008ff137819 */ /* 0x000fe20000011604 */
[----:B---3--:R-:W-:Y:S01]  /*0310*/  IMAD.IADD R23, R4, 0x1, R8 ;  /* 0x0000000104177824 */ /* 0x008fe200078e0208 */
[C---:B------:R-:W-:Y:S01]  /*0320*/  LEA.HI R4, R8.reuse, R21, RZ, 0x10 ;  /* 0x0000001508047211 */ /* 0x040fe200078f80ff */
[C---:B------:R-:W-:Y:S01]  /*0330*/  IMAD.IADD R21, R8.reuse, 0x1, R25 ;  /* 0x0000000108157824 */ /* 0x040fe200078e0219 */
[----:B------:R-:W-:Y:S01]  /*0340*/  LEA.HI R19, R8, R19, RZ, 0x18 ;  /* 0x0000001308137211 */ /* 0x000fe200078fc0ff */
[----:B------:R-:W-:Y:S01]  /*0350*/  IMAD.IADD R20, R5, 0x1, R9 ;  /* 0x0000000105147824 */ /* 0x000fe200078e0209 */
[--C-:B------:R-:W-:Y:S01]  /*0360*/  SHF.R.U32.HI R8, RZ, 0x8, R5.reuse ;  /* 0x00000008ff087819 */ /* 0x100fe20000011605 */
[----:B------:R-:W-:Y:S01]  /*0370*/  IMAD.U32 R4, R4, 0x10000, RZ ;  /* 0x0001000004047824 */ /* 0x000fe200078e00ff */
[----:B------:R-:W-:-:S02]  /*0380*/  SHF.R.U32.HI R22, RZ, 0x10, R5 ;  /* 0x00000010ff167819 */ /* 0x000fc40000011605 */
[----:B------:R-:W-:Y:S02]  /*0390*/  LOP3.LUT R24, R5, 0xff000000, RZ, 0xc0, !PT ;  /* 0xff00000005187812 */ /* 0x000fe400078ec0ff */
[----:B------:R-:W-:Y:S02]  /*03a0*/  SHF.R.U32.HI R25, RZ, 0x8, R6 ;  /* 0x00000008ff197819 */ /* 0x000fe40000011606 */
[C---:B------:R-:W-:Y:S02]  /*03b0*/  LEA.HI R8, R9.reuse, R8, RZ, 0x18 ;  /* 0x0000000809087211 */ /* 0x040fe400078fc0ff */
[C---:B------:R-:W-:Y:S01]  /*03c0*/  LEA.HI R5, R9.reuse, R22, RZ, 0x10 ;  /* 0x0000001609057211 */ /* 0x040fe200078f80ff */
[----:B------:R-:W-:Y:S01]  /*03d0*/  IMAD.IADD R9, R9, 0x1, R24 ;  /* 0x0000000109097824 */ /* 0x000fe200078e0218 */
[----:B------:R-:W-:Y:S02]  /*03e0*/  LOP3.LUT R24, R21, 0xff000000, RZ, 0xc0, !PT ;  /* 0xff00000015187812 */ /* 0x000fe400078ec0ff */
[----:B------:R-:W-:Y:S01]  /*03f0*/  LEA.HI R22, R10, R25, RZ, 0x18 ;  /* 0x000000190a167211 */ /* 0x000fe200078fc0ff */
[----:B------:R-:W-:Y:S01]  /*0400*/  IMAD.U32 R5, R5, 0x10000, RZ ;  /* 0x0001000005057824 */ /* 0x000fe200078e00ff */
[----:B------:R-:W-:-:S02]  /*0410*/  SHF.R.U32.HI R27, RZ, 0x10, R6 ;  /* 0x00000010ff1b7819 */ /* 0x000fc40000011606 */
[C---:B------:R-:W-:Y:S01]  /*0420*/  LOP3.LUT R29, R6.reuse, 0xff000000, RZ, 0xc0, !PT ;  /* 0xff000000061d7812 */ /* 0x040fe200078ec0ff */
[----:B------:R-:W-:Y:S01]  /*0430*/  IMAD.IADD R6, R6, 0x1, R10 ;  /* 0x0000000106067824 */ /* 0x000fe200078e020a */
[----:B------:R-:W-:Y:S02]  /*0440*/  SHF.R.U32.HI R26, RZ, 0x8, R7 ;  /* 0x00000008ff1a7819 */ /* 0x000fe40000011607 */
[C---:B------:R-:W-:Y:S02]  /*0450*/  LOP3.LUT R25, R7.reuse, 0xff000000, RZ, 0xc0, !PT ;  /* 0xff00000007197812 */ /* 0x040fe400078ec0ff */
[----:B------:R-:W-:Y:S01]  /*0460*/  LOP3.LUT R23, R24, 0xff, R23, 0xf8, !PT ;  /* 0x000000ff18177812 */ /* 0x000fe200078ef817 */
[----:B------:R-:W-:Y:S01]  /*0470*/  IMAD.IADD R24, R7, 0x1, R11 ;  /* 0x0000000107187824 */ /* 0x000fe200078e020b */
[----:B------:R-:W-:Y:S02]  /*0480*/  SHF.R.U32.HI R28, RZ, 0x10, R7 ;  /* 0x00000010ff1c7819 */ /* 0x000fe40000011607 */
[C---:B------:R-:W-:Y:S01]  /*0490*/  LEA.HI R21, R10.reuse, R27, RZ, 0x10 ;  /* 0x0000001b0a157211 */ /* 0x040fe200078f80ff */
[----:B------:R-:W-:Y:S01]  /*04a0*/  IMAD.IADD R10, R10, 0x1, R29 ;  /* 0x000000010a0a7824 */ /* 0x000fe200078e021d */
[C---:B------:R-:W-:Y:S01]  /*04b0*/  LEA.HI R7, R11.reuse, R26, RZ, 0x18 ;  /* 0x0000001a0b077211 */ /* 0x040fe200078fc0ff */
[----:B------:R-:W-:Y:S01]  /*04c0*/  IMAD.IADD R26, R11, 0x1, R25 ;  /* 0x000000010b1a7824 */ /* 0x000fe200078e0219 */
[----:B------:R-:W-:-:S02]  /*04d0*/  LOP3.LUT R9, R9, 0xff000000, RZ, 0xc0, !PT ;  /* 0xff00000009097812 */ /* 0x000fc400078ec0ff */
[----:B------:R-:W-:Y:S01]  /*04e0*/  LOP3.LUT R25, R10, 0xff000000, RZ, 0xc0, !PT ;  /* 0xff0000000a197812 */ /* 0x000fe200078ec0ff */
[----:B------:R-:W-:Y:S01]  /*04f0*/  IMAD.SHL.U32 R10, R19, 0x100, RZ ;  /* 0x00000100130a7824 */ /* 0x000fe200078e00ff */
[----:B------:R-:W-:Y:S01]  /*0500*/  LOP3.LUT R27, R26, 0xff000000, RZ, 0xc0, !PT ;  /* 0xff0000001a1b7812 */ /* 0x000fe200078ec0ff */
[----:B------:R-:W-:Y:S01]  /*0510*/  IMAD.SHL.U32 R19, R22, 0x100, RZ ;  /* 0x0000010016137824 */ /* 0x000fe200078e00ff */
[----:B------:R-:W-:Y:S01]  /*0520*/  LEA.HI R11, R11, R28, RZ, 0x10 ;  /* 0x0000001c0b0b7211 */ /* 0x000fe200078f80ff */
[----:B------:R-:W-:Y:S01]  /*0530*/  IMAD.SHL.U32 R7, R7, 0x100, RZ ;  /* 0x0000010007077824 */ /* 0x000fe200078e00ff */
[----:B------:R-:W-:Y:S01]  /*0540*/  LOP3.LUT R20, R9, 0xff, R20, 0xf8, !PT ;  /* 0x000000ff09147812 */ /* 0x000fe200078ef814 */
[----:B------:R-:W-:Y:S01]  /*0550*/  IMAD.SHL.U32 R9, R8, 0x100, RZ ;  /* 0x0000010008097824 */ /* 0x000fe200078e00ff */
[----:B------:R-:W-:Y:S02]  /*0560*/  LOP3.LUT R6, R25, 0xff, R6, 0xf8, !PT ;  /* 0x000000ff19067812 */ /* 0x000fe400078ef806 */
[----:B------:R-:W-:-:S02]  /*0570*/  LOP3.LUT R24, R27, 0xff, R24, 0xf8, !PT ;  /* 0x000000ff1b187812 */ /* 0x000fc400078ef818 */
[----:B------:R-:W-:Y:S01]  /*0580*/  LOP3.LUT R19, R6, 0xff00, R19, 0xf8, !PT ;  /* 0x0000ff0006137812 */ /* 0x000fe200078ef813 */
[----:B------:R-:W-:Y:S01]  /*0590*/  IMAD.U32 R6, R21, 0x10000, RZ ;  /* 0x0001000015067824 */ /* 0x000fe200078e00ff */
[----:B------:R-:W-:Y:S01]  /*05a0*/  LOP3.LUT R24, R24, 0xff00, R7, 0xf8, !PT ;  /* 0x0000ff0018187812 */ /* 0x000fe200078ef807 */
[----:B------:R-:W-:Y:S01]  /*05b0*/  IMAD.U32 R7, R11, 0x10000, RZ ;  /* 0x000100000b077824 */ /* 0x000fe200078e00ff */
[----:B------:R-:W-:Y:S02]  /*05c0*/  LOP3.LUT R23, R23, 0xff00, R10, 0xf8, !PT ;  /* 0x0000ff0017177812 */ /* 0x000fe400078ef80a */
[----:B------:R-:W-:Y:S02]  /*05d0*/  LOP3.LUT R20, R20, 0xff00, R9, 0xf8, !PT ;  /* 0x0000ff0014147812 */ /* 0x000fe400078ef809 */
[----:B------:R-:W-:Y:S02]  /*05e0*/  LOP3.LUT R4, R23, 0xff0000, R4, 0xf8, !PT ;  /* 0x00ff000017047812 */ /* 0x000fe400078ef804 */
[----:B------:R-:W-:-:S02]  /*05f0*/  LOP3.LUT R5, R20, 0xff0000, R5, 0xf8, !PT ;  /* 0x00ff000014057812 */ /* 0x000fc400078ef805 */
[----:B------:R-:W-:Y:S02]  /*0600*/  LOP3.LUT R6, R19, 0xff0000, R6, 0xf8, !PT ;  /* 0x00ff000013067812 */ /* 0x000fe400078ef806 */
[----:B------:R-:W-:-:S05]  /*0610*/  LOP3.LUT R7, R24, 0xff0000, R7, 0xf8, !PT ;  /* 0x00ff000018077812 */ /* 0x000fca00078ef807 */
[----:B------:R0:W-:Y:S02]  /*0620*/  STG.E.128 desc[UR4][R16.64], R4 ;  /* 0x0000000410007986 */ /* 0x0001e4000c101d04 */
.L_x_1:
[----:B------:R-:W-:Y:S05]  /*0630*/  BSYNC.RECONVERGENT B0 ;  /* 0x0000000000007941 */ /* 0x000fea0003800200 */
.L_x_0:
[----:B------:R-:W-:Y:S01]  /*0640*/  IADD3 R12, P1, PT, R12, 0x1000, RZ ;  /* 0x000010000c0c7810 */ /* 0x000fe20007f3e0ff */
[----:B------:R-:W-:Y:S01]  /*0650*/  IMAD.X R3, RZ, RZ, R3, P2 ;  /* 0x000000ffff037224 */ /* 0x000fe200010e0603 */
[----:B------:R-:W-:Y:S02]  /*0660*/  IADD3 R14, P3, PT, R14, 0x1000, RZ ;  /* 0x000010000e0e7810 */ /* 0x000fe40007f7e0ff */
[----:B0-----:R-:W-:Y:S01]  /*0670*/  IADD3 R16, P4, PT, R16, 0x1000, RZ ;  /* 0x0000100010107810 */ /* 0x001fe20007f9e0ff */
[----:B------:R-:W-:Y:S02]  /*0680*/  IMAD.X R13, RZ, RZ, R13, P1 ;  /* 0x000000ffff0d7224 */ /* 0x000fe400008e060d */
[----:B------:R-:W-:Y:S02]  /*0690*/  IMAD.X R15, RZ, RZ, R15, P3 ;  /* 0x000000ffff0f7224 */ /* 0x000fe400018e060f */
[----:B------:R-:W-:Y:S01]  /*06a0*/  IMAD.X R17, RZ, RZ, R17, P4 ;  /* 0x000000ffff117224 */ /* 0x000fe200020e0611 */
[----:B------:R-:W-:Y:S07]  /*06b0*/  @P0 BRA `(.L_x_2) ;  /* 0xfffffff800dc0947 */ /* 0x000fee000383ffff */
[----:B------:R-:W-:Y:S05]  /*06c0*/  EXIT ;  /* 0x000000000000794d */ /* 0x000fea0003800000 */
.L_x_3:
[----:B------:R-:W-:-:S00]  /*06d0*/  BRA `(.L_x_3) ;  /* 0xfffffffc00fc7947 */ /* 0x000fc0000383ffff */
[----:B------:R-:W-:-:S00]  /*06e0*/  NOP ;  /* 0x0000000000007918 */ /* 0x000fc00000000000 */
        /* <DEDUP_REMOVED lines=9> */
.L_x_64:


//--------------------- .text.add_n_3585_to_3840__kernel --------------------------
	.section	.text.add_n_3585_to_3840__kernel,"ax",@progbits
	.align	128
        .global         add_n_3585_to_3840__kernel
        .type           add_n_3585_to_3840__kernel,@function
        .size           add_n_3585_to_3840__kernel,(.L_x_65 - add_n_3585_to_3840__kernel)
        .other          add_n_3585_to_3840__kernel,@"STO_CUDA_ENTRY STV_DEFAULT"
add_n_3585_to_3840__kernel:
.text.add_n_3585_to_3840__kernel:
[----:B------:R-:W-:Y:S08]  /*0000*/  LDC R1, c[0x0][0x37c] ;  /* 0x0000df00ff017b82 */ /* 0x000ff00000000800 */
[----:B------:R-:W0:Y:S02]  /*0010*/  LDC.64 R4, c[0x0][0x398] ;  /* 0x0000e600ff047b82 */ /* 0x000e240000000a00 */
[----:B0-----:R-:W-:-:S05]  /*0020*/  IADD3 R2, P0, PT, R4, 0xeff, RZ ;  /* 0x00000eff04027810 */ /* 0x001fca0007f1e0ff */
[----:B------:R-:W-:-:S04]  /*0030*/  IMAD.X R3, RZ, RZ, R5, P0 ;  /* 0x000000ffff037224 */ /* 0x000fc800000e0605 */
[----:B------:R-:W-:-:S04]  /*0040*/  IMAD.WIDE.U32 R6, R3, -0x77777777, RZ ;  /* 0x8888888903067825 */ /* 0x000fc800078e00ff */
[----:B------:R-:W-:-:S04]  /*0050*/  IMAD.WIDE.U32 R8, P0, R2, -0x77777778, R6 ;  /* 0x8888888802087825 */ /* 0x000fc80007800006 */
[C---:B------:R-:W-:Y:S01]  /*0060*/  IMAD.WIDE.U32 R6, R2.reuse, -0x77777777, RZ ;  /* 0x8888888902067825 */ /* 0x040fe200078e00ff */
[----:B------:R-:W-:-:S04]  /*0070*/  IADD3 R10, P1, PT, R2, R9, RZ ;  /* 0x00000009020a7210 */ /* 0x000fc80007f3e0ff */
[----:B------:R-:W-:Y:S02]  /*0080*/  IADD3.X R11, PT, PT, RZ, R3, RZ, P0, P1 ;  /* 0x00000003ff0b7210 */ /* 0x000fe400007e24ff */
[----:B------:R-:W-:Y:S02]  /*0090*/  IADD3 RZ, P0, PT, R7, R8, RZ ;  /* 0x0000000807ff7210 */ /* 0x000fe40007f1e0ff */
[----:B------:R-:W-:-:S03]  /*00a0*/  ISETP.LT.AND P1, PT, R3, RZ, PT ;  /* 0x000000ff0300720c */ /* 0x000fc60003f21270 */
[----:B------:R-:W-:-:S03]  /*00b0*/  IMAD.WIDE.U32.X R6, R3, -0x77777778, R10, P0 ;  /* 0x8888888803067825 */ /* 0x000fc600000e040a */
[----:B------:R-:W-:-:S05]  /*00c0*/  IADD3 R0, P0, PT, -R2, R6, RZ ;  /* 0x0000000602007210 */ /* 0x000fca0007f1e1ff */
[----:B------:R-:W-:Y:S01]  /*00d0*/  IMAD.X R6, R7, 0x1, ~R3, P0 ;  /* 0x0000000107067824 */ /* 0x000fe200000e0e03 */
[----:B------:R-:W-:-:S04]  /*00e0*/  IADD3 R7, P0, PT, R0, 0x77777777, RZ ;  /* 0x7777777700077810 */ /* 0x000fc80007f1e0ff */
[----:B------:R-:W-:Y:S02]  /*00f0*/  IADD3.X R9, PT, PT, R6, 0x77777777, RZ, P0, !PT ;  /* 0x7777777706097810 */ /* 0x000fe400007fe4ff */
[----:B------:R-:W-:Y:S02]  /*0100*/  SEL R7, R7, R0, P1 ;  /* 0x0000000007077207 */ /* 0x000fe40000800000 */
[----:B------:R-:W-:-:S04]  /*0110*/  SEL R0, R9, R6, P1 ;  /* 0x0000000609007207 */ /* 0x000fc80000800000 */
[----:B------:R-:W-:-:S04]  /*0120*/  SHF.R.S64 R7, R7, 0xb, R0 ;  /* 0x0000000b07077819 */ /* 0x000fc80000001000 */
[----:B------:R-:W-:-:S04]  /*0130*/  LEA.HI R7, P0, R0, R7, RZ, 0x1 ;  /* 0x0000000700077211 */ /* 0x000fc800078108ff */
[----:B------:R-:W-:Y:S01]  /*0140*/  LEA.HI.X.SX32 R9, R0, RZ, 0x15, P0 ;  /* 0x000000ff00097211 */ /* 0x000fe200000faeff */
[----:B------:R-:W-:-:S04]  /*0150*/  IMAD.HI.U32 R2, R7, -0xf00, R2 ;  /* 0xfffff10007027827 */ /* 0x000fc800078e0002 */
[----:B------:R-:W-:-:S05]  /*0160*/  IMAD R0, R9, -0xf00, RZ ;  /* 0xfffff10009007824 */ /* 0x000fca00078e02ff */
[----:B------:R-:W-:-:S04]  /*0170*/  IADD3 R2, PT, PT, R2, -R7, R0 ;  /* 0x8000000702027210 */ /* 0x000fc80007ffe000 */
[----:B------:R-:W-:-:S04]  /*0180*/  LEA.HI.SX32 R0, P0, R2, R7, 0x1 ;  /* 0x0000000702007211 */ /* 0x000fc80007810aff */
[----:B------:R-:W-:Y:S02]  /*0190*/  LEA.HI.X.SX32 R2, R2, R9, 0x1, P0 ;  /* 0x0000000902027211 */ /* 0x000fe400000f0eff */
        /* <DEDUP_REMOVED lines=29> */
.L_x_6:
        /* <DEDUP_REMOVED lines=64> */
.L_x_5:
[----:B------:R-:W-:Y:S05]  /*0770*/  BSYNC.RECONVERGENT B0 ;  /* 0x0000000000007941 */ /* 0x000fea0003800200 */
.L_x_4:
        /* <DEDUP_REMOVED lines=9> */
.L_x_7:
        /* <DEDUP_REMOVED lines=15> */
.L_x_65:


//--------------------- .text.add_n_3329_to_3584__kernel --------------------------
	.section	.text.add_n_3329_to_3584__kernel,"ax",@progbits
	.align	128
        .global         add_n_3329_to_3584__kernel
        .type           add_n_3329_to_3584__kernel,@function
        .size           add_n_3329_to_3584__kernel,(.L_x_66 - add_n_3329_to_3584__kernel)
        .other          add_n_3329_to_3584__kernel,@"STO_CUDA_ENTRY STV_DEFAULT"
add_n_3329_to_3584__kernel:
.text.add_n_3329_to_3584__kernel:
[----:B------:R-:W-:Y:S08]  /*0000*/  LDC R1, c[0x0][0x37c] ;  /* 0x0000df00ff017b82 */ /* 0x000ff00000000800 */
[----:B------:R-:W0:Y:S02]  /*0010*/  LDC.64 R4, c[0x0][0x398] ;  /* 0x0000e600ff047b82 */ /* 0x000e240000000a00 */
[----:B0-----:R-:W-:-:S05]  /*0020*/  IADD3 R10, P0, PT, R4, 0xdff, RZ ;  /* 0x00000dff040a7810 */ /* 0x001fca0007f1e0ff */
[----:B------:R-:W-:-:S04]  /*0030*/  IMAD.X R11, RZ, RZ, R5, P0 ;  /* 0x000000ffff0b7224 */ /* 0x000fc800000e0605 */
[C---:B------:R-:W-:Y:S01]  /*0040*/  IMAD.WIDE.U32 R2, R11.reuse, 0x24924925, RZ ;  /* 0x249249250b027825 */ /* 0x040fe200078e00ff */
[----:B------:R-:W-:-:S03]  /*0050*/  ISETP.LT.AND P1, PT, R11, RZ, PT ;  /* 0x000000ff0b00720c */ /* 0x000fc60003f21270 */
[----:B------:R-:W-:-:S04]  /*0060*/  IMAD.WIDE.U32 R6, P0, R10, 0x49249249, R2 ;  /* 0x492492490a067825 */ /* 0x000fc80007800002 */
[----:B------:R-:W-:-:S04]  /*0070*/  IMAD.WIDE.U32 R2, R10, 0x24924925, RZ ;  /* 0x249249250a027825 */ /* 0x000fc800078e00ff */
[----:B------:R-:W-:Y:S01]  /*0080*/  IMAD.X R9, RZ, RZ, RZ, P0 ;  /* 0x000000ffff097224 */ /* 0x000fe200000e06ff */
[----:B------:R-:W-:Y:S01]  /*0090*/  IADD3 RZ, P0, PT, R3, R6, RZ ;  /* 0x0000000603ff7210 */ /* 0x000fe20007f1e0ff */
[----:B------:R-:W-:-:S04]  /*00a0*/  IMAD.MOV.U32 R8, RZ, RZ, R7 ;  /* 0x000000ffff087224 */ /* 0x000fc800078e0007 */
[----:B------:R-:W-:-:S03]  /*00b0*/  IMAD.WIDE.U32.X R2, R11, 0x49249249, R8, P0 ;  /* 0x492492490b027825 */ /* 0x000fc600000e0408 */
[----:B------:R-:W-:-:S04]  /*00c0*/  IADD3 R7, P0, PT, R2, -0x24924925, RZ ;  /* 0xdb6db6db02077810 */ /* 0x000fc80007f1e0ff */
[----:B------:R-:W-:Y:S02]  /*00d0*/  IADD3.X R9, PT, PT, R3, -0x4924924a, RZ, P0, !PT ;  /* 0xb6db6db603097810 */ /* 0x000fe400007fe4ff */
        /* <DEDUP_REMOVED lines=39> */
.L_x_10:
        /* <DEDUP_REMOVED lines=64> */
.L_x_9:
[----:B------:R-:W-:Y:S05]  /*0750*/  BSYNC.RECONVERGENT B0 ;  /* 0x0000000000007941 */ /* 0x000fea0003800200 */
.L_x_8:
        /* <DEDUP_REMOVED lines=9> */
.L_x_11:
        /* <DEDUP_REMOVED lines=9> */
.L_x_66:


//--------------------- .text.add_n_3073_to_3328__kernel --------------------------
	.section	.text.add_n_3073_to_3328__kernel,"ax",@progbits
	.align	128
        .global         add_n_3073_to_3328__kernel
        .type           add_n_3073_to_3328__kernel,@function
        .size           add_n_3073_to_3328__kernel,(.L_x_67 - add_n_3073_to_3328__kernel)
        .other          add_n_3073_to_3328__kernel,@"STO_CUDA_ENTRY STV_DEFAULT"
add_n_3073_to_3328__kernel:
.text.add_n_3073_to_3328__kernel:
[----:B------:R-:W-:Y:S08]  /*0000*/  LDC R1, c[0x0][0x37c] ;  /* 0x0000df00ff017b82 */ /* 0x000ff00000000800 */
[----:B------:R-:W0:Y:S02]  /*0010*/  LDC.64 R4, c[0x0][0x398] ;  /* 0x0000e600ff047b82 */ /* 0x000e240000000a00 */
[----:B0-----:R-:W-:-:S05]  /*0020*/  IADD3 R10, P0, PT, R4, 0xcff, RZ ;  /* 0x00000cff040a7810 */ /* 0x001fca0007f1e0ff */
[----:B------:R-:W-:-:S04]  /*0030*/  IMAD.X R11, RZ, RZ, R5, P0 ;  /* 0x000000ffff0b7224 */ /* 0x000fc800000e0605 */
[C---:B------:R-:W-:Y:S01]  /*0040*/  IMAD.WIDE.U32 R2, R11.reuse, -0x3b13b13b, RZ ;  /* 0xc4ec4ec50b027825 */ /* 0x040fe200078e00ff */
[----:B------:R-:W-:-:S03]  /*0050*/  ISETP.LT.AND P1, PT, R11, RZ, PT ;  /* 0x000000ff0b00720c */ /* 0x000fc60003f21270 */
[----:B------:R-:W-:-:S04]  /*0060*/  IMAD.WIDE.U32 R6, P0, R10, 0x4ec4ec4e, R2 ;  /* 0x4ec4ec4e0a067825 */ /* 0x000fc80007800002 */
[----:B------:R-:W-:-:S04]  /*0070*/  IMAD.WIDE.U32 R2, R10, -0x3b13b13b, RZ ;  /* 0xc4ec4ec50a027825 */ /* 0x000fc800078e00ff */
[----:B------:R-:W-:Y:S01]  /*0080*/  IMAD.X R9, RZ, RZ, RZ, P0 ;  /* 0x000000ffff097224 */ /* 0x000fe200000e06ff */
[----:B------:R-:W-:Y:S01]  /*0090*/  IADD3 RZ, P0, PT, R3, R6, RZ ;  /* 0x0000000603ff7210 */ /* 0x000fe20007f1e0ff */
[----:B------:R-:W-:-:S04]  /*00a0*/  IMAD.MOV.U32 R8, RZ, RZ, R7 ;  /* 0x000000ffff087224 */ /* 0x000fc800078e0007 */
[----:B------:R-:W-:-:S03]  /*00b0*/  IMAD.WIDE.U32.X R2, R11, 0x4ec4ec4e, R8, P0 ;  /* 0x4ec4ec4e0b027825 */ /* 0x000fc600000e0408 */
[----:B------:R-:W-:-:S04]  /*00c0*/  IADD3 R7, P0, PT, R2, 0x3b13b13b, RZ ;  /* 0x3b13b13b02077810 */ /* 0x000fc80007f1e0ff */
        /* <DEDUP_REMOVED lines=40> */
.L_x_14:
        /* <DEDUP_REMOVED lines=64> */
.L_x_13:
[----:B------:R-:W-:Y:S05]  /*0750*/  BSYNC.RECONVERGENT B0 ;  /* 0x0000000000007941 */ /* 0x000fea0003800200 */
.L_x_12:
        /* <DEDUP_REMOVED lines=9> */
.L_x_15:
        /* <DEDUP_REMOVED lines=9> */
.L_x_67:


//--------------------- .text.add_n_2817_to_3072__kernel --------------------------
	.section	.text.add_n_2817_to_3072__kernel,"ax",@progbits
	.align	128
        .global         add_n_2817_to_3072__kernel
        .type           add_n_2817_to_3072__kernel,@function
        .size           add_n_2817_to_3072__kernel,(.L_x_68 - add_n_2817_to_3072__kernel)
        .other          add_n_2817_to_3072__kernel,@"STO_CUDA_ENTRY STV_DEFAULT"
add_n_2817_to_3072__kernel:
.text.add_n_2817_to_3072__kernel:
        /* <DEDUP_REMOVED lines=53> */
.L_x_18:
        /* <DEDUP_REMOVED lines=64> */
.L_x_17:
[----:B------:R-:W-:Y:S05]  /*0750*/  BSYNC.RECONVERGENT B0 ;  /* 0x0000000000007941 */ /* 0x000fea0003800200 */
.L_x_16:
        /* <DEDUP_REMOVED lines=9> */
.L_x_19:
        /* <DEDUP_REMOVED lines=9> */
.L_x_68:


//--------------------- .text.add_n_2561_to_2816__kernel --------------------------
	.section	.text.add_n_2561_to_2816__kernel,"ax",@progbits
	.align	128
        .global         add_n_2561_to_2816__kernel
        .type           add_n_2561_to_2816__kernel,@function
        .size           add_n_2561_to_2816__kernel,(.L_x_69 - add_n_2561_to_2816__kernel)
        .other          add_n_2561_to_2816__kernel,@"STO_CUDA_ENTRY STV_DEFAULT"
add_n_2561_to_2816__kernel:
.text.add_n_2561_to_2816__kernel:
        /* <DEDUP_REMOVED lines=53> */
.L_x_22:
        /* <DEDUP_REMOVED lines=64> */
.L_x_21:
[----:B------:R-:W-:Y:S05]  /*0750*/  BSYNC.RECONVERGENT B0 ;  /* 0x0000000000007941 */ /* 0x000fea0003800200 */
.L_x_20:
        /* <DEDUP_REMOVED lines=9> */
.L_x_23:
        /* <DEDUP_REMOVED lines=9> */
.L_x_69:


//--------------------- .text.add_n_2305_to_2560__kernel --------------------------
	.section	.text.add_n_2305_to_2560__kernel,"ax",@progbits
	.align	128
        .global         add_n_2305_to_2560__kernel
        .type           add_n_2305_to_2560__kernel,@function
        .size           add_n_2305_to_2560__kernel,(.L_x_70 - add_n_2305_to_2560__kernel)
        .other          add_n_2305_to_2560__kernel,@"STO_CUDA_ENTRY STV_DEFAULT"
add_n_2305_to_2560__kernel:
.text.add_n_2305_to_2560__kernel:
        /* <DEDUP_REMOVED lines=53> */
.L_x_26:
        /* <DEDUP_REMOVED lines=64> */
.L_x_25:
[----:B------:R-:W-:Y:S05]  /*0750*/  BSYNC.RECONVERGENT B0 ;  /* 0x0000000000007941 */ /* 0x000fea0003800200 */
.L_x_24:
        /* <DEDUP_REMOVED lines=9> */
.L_x_27:
        /* <DEDUP_REMOVED lines=9> */
.L_x_70:


//--------------------- .text.add_n_2049_to_2304__kernel --------------------------
	.section	.text.add_n_2049_to_2304__kernel,"ax",@progbits
	.align	128
        .global         add_n_2049_to_2304__kernel
        .type           add_n_2049_to_2304__kernel,@function
        .size           add_n_2049_to_2304__kernel,(.L_x_71 - add_n_2049_to_2304__kernel)
        .other          add_n_2049_to_2304__kernel,@"STO_CUDA_ENTRY STV_DEFAULT"
add_n_2049_to_2304__kernel:
.text.add_n_2049_to_2304__kernel:
        /* <DEDUP_REMOVED lines=53> */
.L_x_30:
        /* <DEDUP_REMOVED lines=64> */
.L_x_29:
[----:B------:R-:W-:Y:S05]  /*0750*/  BSYNC.RECONVERGENT B0 ;  /* 0x0000000000007941 */ /* 0x000fea0003800200 */
.L_x_28:
        /* <DEDUP_REMOVED lines=9> */
.L_x_31:
        /* <DEDUP_REMOVED lines=9> */
.L_x_71:


//--------------------- .text.add_n_1793_to_2048__kernel --------------------------
	.section	.text.add_n_1793_to_2048__kernel,"ax",@progbits
	.align	128
        .global         add_n_1793_to_2048__kernel
        .type           add_n_1793_to_2048__kernel,@function
        .size           add_n_1793_to_2048__kernel,(.L_x_72 - add_n_1793_to_2048__kernel)
        .other          add_n_1793_to_2048__kernel,@"STO_CUDA_ENTRY STV_DEFAULT"
add_n_1793_to_2048__kernel:
.text.add_n_1793_to_2048__kernel:
        /* <DEDUP_REMOVED lines=35> */
.L_x_34:
        /* <DEDUP_REMOVED lines=64> */
.L_x_33:
[----:B------:R-:W-:Y:S05]  /*0630*/  BSYNC.RECONVERGENT B0 ;  /* 0x0000000000007941 */ /* 0x000fea0003800200 */
.L_x_32:
        /* <DEDUP_REMOVED lines=9> */
.L_x_35:
        /* <DEDUP_REMOVED lines=11> */
.L_x_72:


//--------------------- .text.add_n_1537_to_1792__kernel --------------------------
	.section	.text.add_n_1537_to_1792__kernel,"ax",@progbits
	.align	128
        .global         add_n_1537_to_1792__kernel
        .type           add_n_1537_to_1792__kernel,@function
        .size           add_n_1537_to_1792__kernel,(.L_x_73 - add_n_1537_to_1792__kernel)
        .other          add_n_1537_to_1792__kernel,@"STO_CUDA_ENTRY STV_DEFAULT"
add_n_1537_to_1792__kernel:
.text.add_n_1537_to_1792__kernel:
        /* <DEDUP_REMOVED lines=53> */
.L_x_38:
        /* <DEDUP_REMOVED lines=64> */
.L_x_37:
[----:B------:R-:W-:Y:S05]  /*0750*/  BSYNC.RECONVERGENT B0 ;  /* 0x0000000000007941 */ /* 0x000fea0003800200 */
.L_x_36:
        /* <DEDUP_REMOVED lines=9> */
.L_x_39:
        /* <DEDUP_REMOVED lines=9> */
.L_x_73:


//--------------------- .text.add_n_1281_to_1536__kernel --------------------------
	.section	.text.add_n_1281_to_1536__kernel,"ax",@progbits
	.align	128
        .global         add_n_1281_to_1536__kernel
        .type           add_n_1281_to_1536__kernel,@function
        .size           add_n_1281_to_1536__kernel,(.L_x_74 - add_n_1281_to_1536__kernel)
        .other          add_n_1281_to_1536__kernel,@"STO_CUDA_ENTRY STV_DEFAULT"
add_n_1281_to_1536__kernel:
.text.add_n_1281_to_1536__kernel:
        /* <DEDUP_REMOVED lines=53> */
.L_x_42:
        /* <DEDUP_REMOVED lines=64> */
.L_x_41:
[----:B------:R-:W-:Y:S05]  /*0750*/  BSYNC.RECONVERGENT B0 ;  /* 0x0000000000007941 */ /* 0x000fea0003800200 */
.L_x_40:
        /* <DEDUP_REMOVED lines=9> */
.L_x_43:
        /* <DEDUP_REMOVED lines=9> */
.L_x_74:


//--------------------- .text.add_n_1025_to_1280__kernel --------------------------
	.section	.text.add_n_1025_to_1280__kernel,"ax",@progbits
	.align	128
        .global         add_n_1025_to_1280__kernel
        .type           add_n_1025_to_1280__kernel,@function
        .size           add_n_1025_to_1280__kernel,(.L_x_75 - add_n_1025_to_1280__kernel)
        .other          add_n_1025_to_1280__kernel,@"STO_CUDA_ENTRY STV_DEFAULT"
add_n_1025_to_1280__kernel:
.text.add_n_1025_to_1280__kernel:
        /* <DEDUP_REMOVED lines=53> */
.L_x_46:
        /* <DEDUP_REMOVED lines=64> */
.L_x_45:
[----:B------:R-:W-:Y:S05]  /*0750*/  BSYNC.RECONVERGENT B0 ;  /* 0x0000000000007941 */ /* 0x000fea0003800200 */
.L_x_44:
        /* <DEDUP_REMOVED lines=9> */
.L_x_47:
        /* <DEDUP_REMOVED lines=9> */
.L_x_75:


//--------------------- .text.add_n_769_to_1024__kernel --------------------------
	.section	.text.add_n_769_to_1024__kernel,"ax",@progbits
	.align	128
        .global         add_n_769_to_1024__kernel
        .type           add_n_769_to_1024__kernel,@function
        .size           add_n_769_to_1024__kernel,(.L_x_76 - add_n_769_to_1024__kernel)
        .other          add_n_769_to_1024__kernel,@"STO_CUDA_ENTRY STV_DEFAULT"
add_n_769_to_1024__kernel:
.text.add_n_769_to_1024__kernel:
        /* <DEDUP_REMOVED lines=35> */
.L_x_50:
        /* <DEDUP_REMOVED lines=64> */
.L_x_49:
[----:B------:R-:W-:Y:S05]  /*0630*/  BSYNC.RECONVERGENT B0 ;  /* 0x0000000000007941 */ /* 0x000fea0003800200 */
.L_x_48:
        /* <DEDUP_REMOVED lines=9> */
.L_x_51:
        /* <DEDUP_REMOVED lines=11> */
.L_x_76:


//--------------------- .text.add_n_513_to_768__kernel --------------------------
	.section	.text.add_n_513_to_768__kernel,"ax",@progbits
	.align	128
        .global         add_n_513_to_768__kernel
        .type           add_n_513_to_768__kernel,@function
        .size           add_n_513_to_768__kernel,(.L_x_77 - add_n_513_to_768__kernel)
        .other          add_n_513_to_768__kernel,@"STO_CUDA_ENTRY STV_DEFAULT"
add_n_513_to_768__kernel:
.text.add_n_513_to_768__kernel:
        /* <DEDUP_REMOVED lines=53> */
.L_x_54:
        /* <DEDUP_REMOVED lines=64> */
.L_x_53:
[----:B------:R-:W-:Y:S05]  /*0750*/  BSYNC.RECONVERGENT B0 ;  /* 0x0000000000007941 */ /* 0x000fea0003800200 */
.L_x_52:
        /* <DEDUP_REMOVED lines=9> */
.L_x_55:
        /* <DEDUP_REMOVED lines=9> */
.L_x_77:


//--------------------- .text.add_n_257_to_512__kernel --------------------------
	.section	.text.add_n_257_to_512__kernel,"ax",@progbits
	.align	128
        .global         add_n_257_to_512__kernel
        .type           add_n_257_to_512__kernel,@function
        .size           add_n_257_to_512__kernel,(.L_x_78 - add_n_257_to_512__kernel)
        .other          add_n_257_to_512__kernel,@"STO_CUDA_ENTRY STV_DEFAULT"
add_n_257_to_512__kernel:
.text.add_n_257_to_512__kernel:
        /* <DEDUP_REMOVED lines=35> */
.L_x_58:
        /* <DEDUP_REMOVED lines=64> */
.L_x_57:
[----:B------:R-:W-:Y:S05]  /*0630*/  BSYNC.RECONVERGENT B0 ;  /* 0x0000000000007941 */ /* 0x000fea0003800200 */
.L_x_56:
        /* <DEDUP_REMOVED lines=9> */
.L_x_59:
        /* <DEDUP_REMOVED lines=11> */
.L_x_78:


//--------------------- .text.add_n_1_to_256__kernel --------------------------
	.section	.text.add_n_1_to_256__kernel,"ax",@progbits
	.align	128
        .global         add_n_1_to_256__kernel
        .type           add_n_1_to_256__kernel,@function
        .size           add_n_1_to_256__kernel,(.L_x_79 - add_n_1_to_256__kernel)
        .other          add_n_1_to_256__kernel,@"STO_CUDA_ENTRY STV_DEFAULT"
add_n_1_to_256__kernel:
.text.add_n_1_to_256__kernel:
        /* <DEDUP_REMOVED lines=35> */
.L_x_62:
        /* <DEDUP_REMOVED lines=64> */
.L_x_61:
[----:B------:R-:W-:Y:S05]  /*0630*/  BSYNC.RECONVERGENT B0 ;  /* 0x0000000000007941 */ /* 0x000fea0003800200 */
.L_x_60:
        /* <DEDUP_REMOVED lines=9> */
.L_x_63:
        /* <DEDUP_REMOVED lines=11> */
.L_x_79:


//--------------------- .nv.shared.reserved.0     --------------------------
	.section	.nv.shared.reserved.0,"aw",@nobits
	.weak		__nv_reservedSMEM_offset_0_alias
	.size		__nv_reservedSMEM_offset_0_alias, 0, 64
	.other		__nv_reservedSMEM_offset_0_alias,@"STO_CUDA_RESERVED_SHARED STV_DEFAULT"
__nv_reservedSMEM_offset_0_alias:
	.zero		0
	.zero		64


//--------------------- .nv.constant0.add_n_3841_to_4096__kernel --------------------------
	.section	.nv.constant0.add_n_3841_to_4096__kernel,"a",@progbits
	.sectionflags	@""
	.align	4
.nv.constant0.add_n_3841_to_4096__kernel:
	.zero		928


//--------------------- .nv.constant0.add_n_3585_to_3840__kernel --------------------------
	.section	.nv.constant0.add_n_3585_to_3840__kernel,"a",@progbits
	.sectionflags	@""
	.align	4
.nv.constant0.add_n_3585_to_3840__kernel:
	.zero		928


//--------------------- .nv.constant0.add_n_3329_to_3584__kernel --------------------------
	.section	.nv.constant0.add_n_3329_to_3584__kernel,"a",@progbits
	.sectionflags	@""
	.align	4
.nv.constant0.add_n_3329_to_3584__kernel:
	.zero		928


//--------------------- .nv.constant0.add_n_3073_to_3328__kernel --------------------------
	.section	.nv.constant0.add_n_3073_to_3328__kernel,"a",@progbits
	.sectionflags	@""
	.align	4
.nv.constant0.add_n_3073_to_3328__kernel:
	.zero		928


//--------------------- .nv.constant0.add_n_2817_to_3072__kernel --------------------------
	.section	.nv.constant0.add_n_2817_to_3072__kernel,"a",@progbits
	.sectionflags	@""
	.align	4
.nv.constant0.add_n_2817_to_3072__kernel:
	.zero		928


//--------------------- .nv.constant0.add_n_2561_to_2816__kernel --------------------------
	.section	.nv.constant0.add_n_2561_to_2816__kernel,"a",@progbits
	.sectionflags	@""
	.align	4
.nv.constant0.add_n_2561_to_2816__kernel:
	.zero		928


//--------------------- .nv.constant0.add_n_2305_to_2560__kernel --------------------------
	.section	.nv.constant0.add_n_2305_to_2560__kernel,"a",@progbits
	.sectionflags	@""
	.align	4
.nv.constant0.add_n_2305_to_2560__kernel:
	.zero		928


//--------------------- .nv.constant0.add_n_2049_to_2304__kernel --------------------------
	.section	.nv.constant0.add_n_2049_to_2304__kernel,"a",@progbits
	.sectionflags	@""
	.align	4
.nv.constant0.add_n_2049_to_2304__kernel:
	.zero		928


//--------------------- .nv.constant0.add_n_1793_to_2048__kernel --------------------------
	.section	.nv.constant0.add_n_1793_to_2048__kernel,"a",@progbits
	.sectionflags	@""
	.align	4
.nv.constant0.add_n_1793_to_2048__kernel:
	.zero		928


//--------------------- .nv.constant0.add_n_1537_to_1792__kernel --------------------------
	.section	.nv.constant0.add_n_1537_to_1792__kernel,"a",@progbits
	.sectionflags	@""
	.align	4
.nv.constant0.add_n_1537_to_1792__kernel:
	.zero		928


//--------------------- .nv.constant0.add_n_1281_to_1536__kernel --------------------------
	.section	.nv.constant0.add_n_1281_to_1536__kernel,"a",@progbits
	.sectionflags	@""
	.align	4
.nv.constant0.add_n_1281_to_1536__kernel:
	.zero		928


//--------------------- .nv.constant0.add_n_1025_to_1280__kernel --------------------------
	.section	.nv.constant0.add_n_1025_to_1280__kernel,"a",@progbits
	.sectionflags	@""
	.align	4
.nv.constant0.add_n_1025_to_1280__kernel:
	.zero		928


//--------------------- .nv.constant0.add_n_769_to_1024__kernel --------------------------
	.section	.nv.constant0.add_n_769_to_1024__kernel,"a",@progbits
	.sectionflags	@""
	.align	4
.nv.constant0.add_n_769_to_1024__kernel:
	.zero		928


//--------------------- .nv.constant0.add_n_513_to_768__kernel --------------------------
	.section	.nv.constant0.add_n_513_to_768__kernel,"a",@progbits
	.sectionflags	@""
	.align	4
.nv.constant0.add_n_513_to_768__kernel:
	.zero		928


//--------------------- .nv.constant0.add_n_257_to_512__kernel --------------------------
	.section	.nv.constant0.add_n_257_to_512__kernel,"a",@progbits
	.sectionflags	@""
	.align	4
.nv.constant0.add_n_257_to_512__kernel:
	.zero		928


//--------------------- .nv.constant0.add_n_1_to_256__kernel --------------------------
	.section	.nv.constant0.add_n_1_to_256__kernel,"a",@progbits
	.sectionflags	@""
	.align	4
.nv.constant0.add_n_1_to_256__kernel:
	.zero		928


//--------------------- SYMBOLS --------------------------

	.type		.nv.reservedSmem.offset0,@object
	.size		.nv.reservedSmem.offset0,0x4
